// auto-generated by cutlass_sweep.gemm — config: {"arch": "sm_90", "cluster_m": 1, "cluster_n": 1, "dtype": "e4m3", "dtype_b": "bf16", "layout": "nt", "stages": 0, "tile_k": 64, "tile_m": 64, "tile_n": 256}
#include "cutlass/cutlass.h"
#include "cutlass/gemm/collective/collective_builder.hpp"
#include "cutlass/gemm/device/gemm_universal_adapter.h"
#include "cutlass/gemm/kernel/gemm_universal.hpp"
#include "cutlass/epilogue/collective/collective_builder.hpp"

using ElemA = cutlass::float_e4m3_t;
using ElemB = cutlass::bfloat16_t;
using ElemCD = cutlass::float_e4m3_t;
using Acc  = float;
using TileShape    = cute::Shape<cute::_64, cute::_256, cute::_64>;
using ClusterShape = cute::Shape<cute::_1, cute::_1, cute::_1>;

using CollectiveEpilogue = typename cutlass::epilogue::collective::CollectiveBuilder<
    cutlass::arch::Sm90, cutlass::arch::OpClassTensorOp,
    TileShape, ClusterShape,
    cutlass::epilogue::collective::EpilogueTileAuto,
    Acc, Acc,
    ElemCD, cutlass::layout::RowMajor, 128 / cutlass::sizeof_bits<ElemCD>::value,
    ElemCD, cutlass::layout::RowMajor, 128 / cutlass::sizeof_bits<ElemCD>::value,
    cutlass::epilogue::collective::EpilogueScheduleAuto
  >::CollectiveOp;

using CollectiveMainloop = typename cutlass::gemm::collective::CollectiveBuilder<
    cutlass::arch::Sm90, cutlass::arch::OpClassTensorOp,
    ElemA, cutlass::layout::RowMajor, 128 / cutlass::sizeof_bits<ElemA>::value,
    ElemB, cutlass::layout::ColumnMajor, 128 / cutlass::sizeof_bits<ElemB>::value,
    Acc,
    TileShape, ClusterShape,
    cutlass::gemm::collective::StageCountAutoCarveout<static_cast<int>(sizeof(typename CollectiveEpilogue::SharedStorage))>,
    cutlass::gemm::collective::KernelScheduleAuto
  >::CollectiveOp;

using GemmKernel = cutlass::gemm::kernel::GemmUniversal<
    cute::Shape<int,int,int,int>,
    CollectiveMainloop,
    CollectiveEpilogue
>;
using Gemm = cutlass::gemm::device::GemmUniversalAdapter<GemmKernel>;

// Force the device kernel symbol into the cubin without needing a host main.
auto* _anchor = &cutlass::device_kernel<GemmKernel>;


// ===== COMPILED SASS (sm_90a) =====

	.target	sm_90a

	.elftype	@"ET_EXEC"


//--------------------- .note.nv.tkinfo           --------------------------
	.section	.note.nv.tkinfo,"",@"SHT_NOTE"
	.sectionflags	@"SHF_NOTE_NV_TKINFO"
	.tkinfo
        /*0018*/ 	.word	0x00000002
        /*0030*/ 	.string	""
        /*0030*/ 	.string	"ptxas"
        /*0030*/ 	.string	"Cuda compilation tools, release 13.0, V13.0.88"
        /*0030*/ 	.string	"Build cuda_13.0.r13.0/compiler.36424714_0"
        /*0030*/ 	.string	"-arch sm_90a -m 64 "



//--------------------- .note.nv.cuinfo           --------------------------
	.section	.note.nv.cuinfo,"",@"SHT_NOTE"
	.sectionflags	@"SHF_NOTE_NV_CUINFO"
        /*0018*/ 	.short	0x0002
        /*001a*/ 	.short	0x005a
        /*001c*/ 	.short	0x0082
	.zero		2


//--------------------- .nv.info                  --------------------------
	.section	.nv.info,"",@"SHT_CUDA_INFO"
	.align	4


	//----- nvinfo : EIATTR_REGCOUNT
	.align		4
        /*0000*/ 	.byte	0x04, 0x2f
        /*0002*/ 	.short	(.L_16 - .L_15)
	.align		4
.L_15:
        /*0004*/ 	.word	index@(_ZN7cutlass13device_kernelINS_4gemm6kernel13GemmUniversalIN4cute5tupleIJiiiiEEENS1_10collective13CollectiveMmaINS1_49MainloopSm90TmaGmmaRmemAWarpSpecializedMixedInputILi6ENS5_IJNS4_1CILi1EEESB_SB_EEENS1_32KernelTmaWarpSpecializedPingpongEEENS5_IJNSA_ILi64EEENSA_ILi256EEESF_EEENS5_IJNS_12float_e4m3_tEEEENS5_IJlSB_lEEENS_10bfloat16_tESK_NS4_8TiledMMAINS4_8MMA_AtomIJNS4_4SM904GMMA28MMA_64x256x16_F32BF16BF16_RSILNSP_5MajorE0ELSR_0ELNSP_7ScaleInE1ELSS_1EEEEEENS4_6LayoutISC_NS5_IJNSA_ILi0EEESW_SW_EEEEENS5_IJNS4_10UnderscoreESZ_SZ_EEEEENS4_13SM90_TMA_LOADENS4_14ComposedLayoutINS4_7SwizzleILi2ELi4ELi3EEENS4_18smem_ptr_flag_bitsILi8EEENSV_INS5_IJNSA_ILi8EEESF_EEENS5_IJSF_SB_EEEEEEENS4_9Copy_AtomIJNS4_39AutoVectorizingCopyWithAssumedAlignmentILi128EEESI_EEENS4_8identityES12_NS13_INS14_ILi3ELi4ELi3EEENS16_ILi16EEES1B_EEvS1H_EENS_8epilogue10collective6detail29Sm90TmaWarpSpecializedAdapterINS1N_15DefaultEpilogueISI_SK_SK_NS1M_6thread17LinearCombinationISI_Li1EffLNS1R_9ScaleType4KindE0ELNS_15FloatRoundStyleE2ESI_EENS1_15EpilogueDefaultEEEEEvvEEEEvNT_6ParamsE)
        /*0008*/ 	.word	0x000000a8


	//----- nvinfo : EIATTR_FRAME_SIZE
	.align		4
.L_16:
        /*000c*/ 	.byte	0x04, 0x11
        /*000e*/ 	.short	(.L_18 - .L_17)
	.align		4
.L_17:
        /*0010*/ 	.word	index@(_ZN7cutlass13device_kernelINS_4gemm6kernel13GemmUniversalIN4cute5tupleIJiiiiEEENS1_10collective13CollectiveMmaINS1_49MainloopSm90TmaGmmaRmemAWarpSpecializedMixedInputILi6ENS5_IJNS4_1CILi1EEESB_SB_EEENS1_32KernelTmaWarpSpecializedPingpongEEENS5_IJNSA_ILi64EEENSA_ILi256EEESF_EEENS5_IJNS_12float_e4m3_tEEEENS5_IJlSB_lEEENS_10bfloat16_tESK_NS4_8TiledMMAINS4_8MMA_AtomIJNS4_4SM904GMMA28MMA_64x256x16_F32BF16BF16_RSILNSP_5MajorE0ELSR_0ELNSP_7ScaleInE1ELSS_1EEEEEENS4_6LayoutISC_NS5_IJNSA_ILi0EEESW_SW_EEEEENS5_IJNS4_10UnderscoreESZ_SZ_EEEEENS4_13SM90_TMA_LOADENS4_14ComposedLayoutINS4_7SwizzleILi2ELi4ELi3EEENS4_18smem_ptr_flag_bitsILi8EEENSV_INS5_IJNSA_ILi8EEESF_EEENS5_IJSF_SB_EEEEEEENS4_9Copy_AtomIJNS4_39AutoVectorizingCopyWithAssumedAlignmentILi128EEESI_EEENS4_8identityES12_NS13_INS14_ILi3ELi4ELi3EEENS16_ILi16EEES1B_EEvS1H_EENS_8epilogue10collective6detail29Sm90TmaWarpSpecializedAdapterINS1N_15DefaultEpilogueISI_SK_SK_NS1M_6thread17LinearCombinationISI_Li1EffLNS1R_9ScaleType4KindE0ELNS_15FloatRoundStyleE2ESI_EENS1_15EpilogueDefaultEEEEEvvEEEEvNT_6ParamsE)
        /*0014*/ 	.word	0x00000000


	//----- nvinfo : EIATTR_MIN_STACK_SIZE
	.align		4
.L_18:
        /*0018*/ 	.byte	0x04, 0x12
        /*001a*/ 	.short	(.L_20 - .L_19)
	.align		4
.L_19:
        /*001c*/ 	.word	index@(_ZN7cutlass13device_kernelINS_4gemm6kernel13GemmUniversalIN4cute5tupleIJiiiiEEENS1_10collective13CollectiveMmaINS1_49MainloopSm90TmaGmmaRmemAWarpSpecializedMixedInputILi6ENS5_IJNS4_1CILi1EEESB_SB_EEENS1_32KernelTmaWarpSpecializedPingpongEEENS5_IJNSA_ILi64EEENSA_ILi256EEESF_EEENS5_IJNS_12float_e4m3_tEEEENS5_IJlSB_lEEENS_10bfloat16_tESK_NS4_8TiledMMAINS4_8MMA_AtomIJNS4_4SM904GMMA28MMA_64x256x16_F32BF16BF16_RSILNSP_5MajorE0ELSR_0ELNSP_7ScaleInE1ELSS_1EEEEEENS4_6LayoutISC_NS5_IJNSA_ILi0EEESW_SW_EEEEENS5_IJNS4_10UnderscoreESZ_SZ_EEEEENS4_13SM90_TMA_LOADENS4_14ComposedLayoutINS4_7SwizzleILi2ELi4ELi3EEENS4_18smem_ptr_flag_bitsILi8EEENSV_INS5_IJNSA_ILi8EEESF_EEENS5_IJSF_SB_EEEEEEENS4_9Copy_AtomIJNS4_39AutoVectorizingCopyWithAssumedAlignmentILi128EEESI_EEENS4_8identityES12_NS13_INS14_ILi3ELi4ELi3EEENS16_ILi16EEES1B_EEvS1H_EENS_8epilogue10collective6detail29Sm90TmaWarpSpecializedAdapterINS1N_15DefaultEpilogueISI_SK_SK_NS1M_6thread17LinearCombinationISI_Li1EffLNS1R_9ScaleType4KindE0ELNS_15FloatRoundStyleE2ESI_EENS1_15EpilogueDefaultEEEEEvvEEEEvNT_6ParamsE)
        /*0020*/ 	.word	0x00000000
.L_20:


//--------------------- .nv.compat                --------------------------
	.section	.nv.compat,"",@"SHT_CUDA_COMPAT_INFO"
	.align	4
        /*0000*/ 	.byte	0x02, 0x09, 0x01, 0x00, 0x02, 0x02, 0x04, 0x00, 0x02, 0x05, 0x05, 0x00, 0x03, 0x07, 0x01, 0x01
        /*0010*/ 	.byte	0x02, 0x03, 0x01, 0x00, 0x02, 0x06, 0x01, 0x00, 0x04, 0x0b, 0x08, 0x00, 0x00, 0x00, 0x00, 0x00
        /*0020*/ 	.byte	0x00, 0x00, 0x00, 0x00


//--------------------- .nv.info._ZN7cutlass13device_kernelINS_4gemm6kernel13GemmUniversalIN4cute5tupleIJiiiiEEENS1_10collective13CollectiveMmaINS1_49MainloopSm90TmaGmmaRmemAWarpSpecializedMixedInputILi6ENS5_IJNS4_1CILi1EEESB_SB_EEENS1_32KernelTmaWarpSpecializedPingpongEEENS5_IJNSA_ILi64EEENSA_ILi256EEESF_EEENS5_IJNS_12float_e4m3_tEEEENS5_IJlSB_lEEENS_10bfloat16_tESK_NS4_8TiledMMAINS4_8MMA_AtomIJNS4_4SM904GMMA28MMA_64x256x16_F32BF16BF16_RSILNSP_5MajorE0ELSR_0ELNSP_7ScaleInE1ELSS_1EEEEEENS4_6LayoutISC_NS5_IJNSA_ILi0EEESW_SW_EEEEENS5_IJNS4_10UnderscoreESZ_SZ_EEEEENS4_13SM90_TMA_LOADENS4_14ComposedLayoutINS4_7SwizzleILi2ELi4ELi3EEENS4_18smem_ptr_flag_bitsILi8EEENSV_INS5_IJNSA_ILi8EEESF_EEENS5_IJSF_SB_EEEEEEENS4_9Copy_AtomIJNS4_39AutoVectorizingCopyWithAssumedAlignmentILi128EEESI_EEENS4_8identityES12_NS13_INS14_ILi3ELi4ELi3EEENS16_ILi16EEES1B_EEvS1H_EENS_8epilogue10collective6detail29Sm90TmaWarpSpecializedAdapterINS1N_15DefaultEpilogueISI_SK_SK_NS1M_6thread17LinearCombinationISI_Li1EffLNS1R_9ScaleType4KindE0ELNS_15FloatRoundStyleE2ESI_EENS1_15EpilogueDefaultEEEEEvvEEEEvNT_6ParamsE --------------------------
	.section	.nv.info._ZN7cutlass13device_kernelINS_4gemm6kernel13GemmUniversalIN4cute5tupleIJiiiiEEENS1_10collective13CollectiveMmaINS1_49MainloopSm90TmaGmmaRmemAWarpSpecializedMixedInputILi6ENS5_IJNS4_1CILi1EEESB_SB_EEENS1_32KernelTmaWarpSpecializedPingpongEEENS5_IJNSA_ILi64EEENSA_ILi256EEESF_EEENS5_IJNS_12float_e4m3_tEEEENS5_IJlSB_lEEENS_10bfloat16_tESK_NS4_8TiledMMAINS4_8MMA_AtomIJNS4_4SM904GMMA28MMA_64x256x16_F32BF16BF16_RSILNSP_5MajorE0ELSR_0ELNSP_7ScaleInE1ELSS_1EEEEEENS4_6LayoutISC_NS5_IJNSA_ILi0EEESW_SW_EEEEENS5_IJNS4_10UnderscoreESZ_SZ_EEEEENS4_13SM90_TMA_LOADENS4_14ComposedLayoutINS4_7SwizzleILi2ELi4ELi3EEENS4_18smem_ptr_flag_bitsILi8EEENSV_INS5_IJNSA_ILi8EEESF_EEENS5_IJSF_SB_EEEEEEENS4_9Copy_AtomIJNS4_39AutoVectorizingCopyWithAssumedAlignmentILi128EEESI_EEENS4_8identityES12_NS13_INS14_ILi3ELi4ELi3EEENS16_ILi16EEES1B_EEvS1H_EENS_8epilogue10collective6detail29Sm90TmaWarpSpecializedAdapterINS1N_15DefaultEpilogueISI_SK_SK_NS1M_6thread17LinearCombinationISI_Li1EffLNS1R_9ScaleType4KindE0ELNS_15FloatRoundStyleE2ESI_EENS1_15EpilogueDefaultEEEEEvvEEEEvNT_6ParamsE,"",@"SHT_CUDA_INFO"
	.sectionflags	@""
	.align	4


	//----- nvinfo : EIATTR_CUDA_API_VERSION
	.align		4
        /*0000*/ 	.byte	0x04, 0x37
        /*0002*/ 	.short	(.L_22 - .L_21)
.L_21:
        /*0004*/ 	.word	0x00000082


	//----- nvinfo : EIATTR_KPARAM_INFO
	.align		4
.L_22:
        /*0008*/ 	.byte	0x04, 0x17
        /*000a*/ 	.short	(.L_24 - .L_23)
.L_23:
        /*000c*/ 	.word	0x00000000
        /*0010*/ 	.short	0x0000
        /*0012*/ 	.short	0x0070
        /*0014*/ 	.byte	0x00, 0xf0, 0x01, 0x18


	//----- nvinfo : EIATTR_SPARSE_MMA_MASK
	.align		4
.L_24:
        /*0018*/ 	.byte	0x03, 0x50
        /*001a*/ 	.short	0x0000


	//----- nvinfo : EIATTR_MAXREG_COUNT
	.align		4
        /*001c*/ 	.byte	0x03, 0x1b
        /*001e*/ 	.short	0x00a8


	//----- nvinfo : EIATTR_NUM_BARRIERS
	.align		4
        /*0020*/ 	.byte	0x02, 0x4c
        /*0022*/ 	.byte	0x01
	.zero		1


	//----- nvinfo : EIATTR_EXTERNS
	.align		4
        /*0024*/ 	.byte	0x04, 0x0f
        /*0026*/ 	.short	(.L_26 - .L_25)


	//   ....[0]....
	.align		4
.L_25:
        /*0028*/ 	.word	index@(__assertfail)


	//----- nvinfo : EIATTR_MERCURY_ISA_VERSION
	.align		4
.L_26:
        /*002c*/ 	.byte	0x03, 0x5f
        /*002e*/ 	.short	0x0101


	//----- nvinfo : EIATTR_INT_WARP_WIDE_INSTR_OFFSETS
	.align		4
        /*0030*/ 	.byte	0x04, 0x31
        /*0032*/ 	.short	(.L_28 - .L_27)


	//   ....[0]....
.L_27:
        /*0034*/ 	.word	0x000004e0


	//   ....[1]....
        /*0038*/ 	.word	0x000004f0


	//   ....[2]....
        /*003c*/ 	.word	0x00000560


	//   ....[3]....
        /*0040*/ 	.word	0x00000570


	//   ....[4]....
        /*0044*/ 	.word	0x00000580


	//   ....[5]....
        /*0048*/ 	.word	0x000005a0


	//   ....[6]....
        /*004c*/ 	.word	0x00000600


	//   ....[7]....
        /*0050*/ 	.word	0x00000620


	//----- nvinfo : EIATTR_COOP_GROUP_MASK_REGIDS
	.align		4
.L_28:
        /*0054*/ 	.byte	0x04, 0x29
        /*0056*/ 	.short	(.L_30 - .L_29)


	//   ....[0]....
.L_29:
        /*0058*/ 	.word	0xffffffff


	//   ....[1]....
        /*005c*/ 	.word	0xffffffff


	//   ....[2]....
        /*0060*/ 	.word	0xffffffff


	//   ....[3]....
        /*0064*/ 	.word	0xffffffff


	//   ....[4]....
        /*0068*/ 	.word	0xffffffff


	//   ....[5]....
        /*006c*/ 	.word	0xffffffff


	//   ....[6]....
        /*0070*/ 	.word	0x0500000f


	//----- nvinfo : EIATTR_COOP_GROUP_INSTR_OFFSETS
	.align		4
.L_30:
        /*0074*/ 	.byte	0x04, 0x28
        /*0076*/ 	.short	(.L_32 - .L_31)


	//   ....[0]....
.L_31:
        /*0078*/ 	.word	0x00000050


	//   ....[1]....
        /*007c*/ 	.word	0x00000080


	//   ....[2]....
        /*0080*/ 	.word	0x00000180


	//   ....[3]....
        /*0084*/ 	.word	0x000003d0


	//   ....[4]....
        /*0088*/ 	.word	0x00000410


	//   ....[5]....
        /*008c*/ 	.word	0x00000450


	//   ....[6]....
        /*0090*/ 	.word	0x0000dc90


	//----- nvinfo : EIATTR_REG_RECONFIG
	.align		4
.L_32:
        /*0094*/ 	.byte	0x01, 0x54
	.zero		2


	//----- nvinfo : EIATTR_SYSCALL_OFFSETS
	.align		4
        /*0098*/ 	.byte	0x04, 0x46
        /*009a*/ 	.short	(.L_34 - .L_33)


	//   ....[0]....
.L_33:
        /*009c*/ 	.word	0x00001660


	//   ....[1]....
        /*00a0*/ 	.word	0x0000cb30


	//   ....[2]....
        /*00a4*/ 	.word	0x0000cc60


	//----- nvinfo : EIATTR_MBARRIER_INSTR_OFFSETS
	.align		4
.L_34:
        /*00a8*/ 	.byte	0x04, 0x39
        /*00aa*/ 	.short	(.L_36 - .L_35)


	//   ....[0]....
.L_35:
        /*00ac*/ 	.word	0x00000300
        /*00b0*/ 	.word	0x000000ff
        /*00b4*/ 	.word	0x00000000
        /*00b8*/ 	.short	0x0100
        /*00ba*/ 	.byte	0x05
	.zero		1


	//   ....[1]....
        /*00bc*/ 	.word	0x00000310
        /*00c0*/ 	.word	0x000000ff
        /*00c4*/ 	.word	0x00000030
        /*00c8*/ 	.short	0x0100
        /*00ca*/ 	.byte	0x05
	.zero		1


	//   ....[2]....
        /*00cc*/ 	.word	0x00000320
        /*00d0*/ 	.word	0x000000ff
        /*00d4*/ 	.word	0x00000008
        /*00d8*/ 	.short	0x0100
        /*00da*/ 	.byte	0x05
	.zero		1


	//   ....[3]....
        /*00dc*/ 	.word	0x00000330
        /*00e0*/ 	.word	0x000000ff
        /*00e4*/ 	.word	0x00000038
        /*00e8*/ 	.short	0x0100
        /*00ea*/ 	.byte	0x05
	.zero		1


	//   ....[4]....
        /*00ec*/ 	.word	0x00000340
        /*00f0*/ 	.word	0x000000ff
        /*00f4*/ 	.word	0x00000010
        /*00f8*/ 	.short	0x0100
        /*00fa*/ 	.byte	0x05
	.zero		1


	//   ....[5]....
        /*00fc*/ 	.word	0x00000350
        /*0100*/ 	.word	0x000000ff
        /*0104*/ 	.word	0x00000040
        /*0108*/ 	.short	0x0100
        /*010a*/ 	.byte	0x05
	.zero		1


	//   ....[6]....
        /*010c*/ 	.word	0x00000360
        /*0110*/ 	.word	0x000000ff
        /*0114*/ 	.word	0x00000018
        /*0118*/ 	.short	0x0100
        /*011a*/ 	.byte	0x05
	.zero		1


	//   ....[7]....
        /*011c*/ 	.word	0x00000370
        /*0120*/ 	.word	0x000000ff
        /*0124*/ 	.word	0x00000048
        /*0128*/ 	.short	0x0100
        /*012a*/ 	.byte	0x05
	.zero		1


	//   ....[8]....
        /*012c*/ 	.word	0x00000380
        /*0130*/ 	.word	0x000000ff
        /*0134*/ 	.word	0x00000020
        /*0138*/ 	.short	0x0100
        /*013a*/ 	.byte	0x05
	.zero		1


	//   ....[9]....
        /*013c*/ 	.word	0x00000390
        /*0140*/ 	.word	0x000000ff
        /*0144*/ 	.word	0x00000050
        /*0148*/ 	.short	0x0100
        /*014a*/ 	.byte	0x05
	.zero		1


	//   ....[10]....
        /*014c*/ 	.word	0x000003a0
        /*0150*/ 	.word	0x000000ff
        /*0154*/ 	.word	0x00000028
        /*0158*/ 	.short	0x0100
        /*015a*/ 	.byte	0x05
	.zero		1


	//   ....[11]....
        /*015c*/ 	.word	0x000003b0
        /*0160*/ 	.word	0x000000ff
        /*0164*/ 	.word	0x00000058
        /*0168*/ 	.short	0x0100
        /*016a*/ 	.byte	0x05
	.zero		1


	//   ....[12]....
        /*016c*/ 	.word	0x00000640
        /*0170*/ 	.word	0x000000ff
        /*0174*/ 	.word	0x00000090
        /*0178*/ 	.short	0x0100
        /*017a*/ 	.byte	0x05
	.zero		1


	//   ....[13]....
        /*017c*/ 	.word	0x00000650
        /*0180*/ 	.word	0x000000ff
        /*0184*/ 	.word	0x00000098
        /*0188*/ 	.short	0x0100
        /*018a*/ 	.byte	0x05
	.zero		1


	//   ....[14]....
        /*018c*/ 	.word	0x00000690
        /*0190*/ 	.word	0x000000ff
        /*0194*/ 	.word	0x00000070
        /*0198*/ 	.short	0x0100
        /*019a*/ 	.byte	0x0a
	.zero		1


	//   ....[15]....
        /*019c*/ 	.word	0x000006b0
        /*01a0*/ 	.word	0x000000ff
        /*01a4*/ 	.word	0x00000078
        /*01a8*/ 	.short	0x0100
        /*01aa*/ 	.byte	0x0a
	.zero		1


	//   ....[16]....
        /*01ac*/ 	.word	0x000006c0
        /*01b0*/ 	.word	0x000000ff
        /*01b4*/ 	.word	0x00000080
        /*01b8*/ 	.short	0x0100
        /*01ba*/ 	.byte	0x0a
	.zero		1


	//   ....[17]....
        /*01bc*/ 	.word	0x000006d0
        /*01c0*/ 	.word	0x000000ff
        /*01c4*/ 	.word	0x00000088
        /*01c8*/ 	.short	0x0100
        /*01ca*/ 	.byte	0x0a
	.zero		1


	//   ....[18]....
        /*01cc*/ 	.word	0x00001510
        /*01d0*/ 	.word	0x000000ff
        /*01d4*/ 	.word	0xfffffff8
        /*01d8*/ 	.short	0x010a
        /*01da*/ 	.byte	0x2e
	.zero		1


	//   ....[19]....
        /*01dc*/ 	.word	0x00001720
        /*01e0*/ 	.word	0x00000003
        /*01e4*/ 	.word	0x00000000
        /*01e8*/ 	.short	0x010a
        /*01ea*/ 	.byte	0x3f
	.zero		1


	//   ....[20]....
        /*01ec*/ 	.word	0x00001760
        /*01f0*/ 	.word	0x00000003
        /*01f4*/ 	.word	0x00000000
        /*01f8*/ 	.short	0x010a
        /*01fa*/ 	.byte	0x3f
	.zero		1


	//   ....[21]....
        /*01fc*/ 	.word	0x000018d0
        /*0200*/ 	.word	0x00000004
        /*0204*/ 	.word	0x00000000
        /*0208*/ 	.short	0x010a
        /*020a*/ 	.byte	0x3f
	.zero		1


	//   ....[22]....
        /*020c*/ 	.word	0x000020b0
        /*0210*/ 	.word	0x00000004
        /*0214*/ 	.word	0x00000000
        /*0218*/ 	.short	0x010a
        /*021a*/ 	.byte	0x3f
	.zero		1


	//   ....[23]....
        /*021c*/ 	.word	0x000025a0
        /*0220*/ 	.word	0x0000000f
        /*0224*/ 	.word	0x00000000
        /*0228*/ 	.short	0x010a
        /*022a*/ 	.byte	0x3f
	.zero		1


	//   ....[24]....
        /*022c*/ 	.word	0x00002a40
        /*0230*/ 	.word	0x000000ff
        /*0234*/ 	.word	0x00000000
        /*0238*/ 	.short	0x0101
        /*023a*/ 	.byte	0x05
	.zero		1


	//   ....[25]....
        /*023c*/ 	.word	0x00002ae0
        /*0240*/ 	.word	0x0000000f
        /*0244*/ 	.word	0x00000000
        /*0248*/ 	.short	0x010a
        /*024a*/ 	.byte	0x3f
	.zero		1


	//   ....[26]....
        /*024c*/ 	.word	0x00003380
        /*0250*/ 	.word	0x000000ff
        /*0254*/ 	.word	0x00000000
        /*0258*/ 	.short	0x0101
        /*025a*/ 	.byte	0x04
	.zero		1


	//   ....[27]....
        /*025c*/ 	.word	0x000033c0
        /*0260*/ 	.word	0x00000000
        /*0264*/ 	.word	0x00000000
        /*0268*/ 	.short	0x0101
        /*026a*/ 	.byte	0x2c
	.zero		1


	//   ....[28]....
        /*026c*/ 	.word	0x00003480
        /*0270*/ 	.word	0x000000ff
        /*0274*/ 	.word	0x00000000
        /*0278*/ 	.short	0x0101
        /*027a*/ 	.byte	0x06
	.zero		1


	//   ....[29]....
        /*027c*/ 	.word	0x00003540
        /*0280*/ 	.word	0x000000ff
        /*0284*/ 	.word	0x00000008
        /*0288*/ 	.short	0x010a
        /*028a*/ 	.byte	0x2e
	.zero		1


	//   ....[30]....
        /*028c*/ 	.word	0x0000c1d0
        /*0290*/ 	.word	0x00000004
        /*0294*/ 	.word	0x00000000
        /*0298*/ 	.short	0x0101
        /*029a*/ 	.byte	0x2c
	.zero		1


	//   ....[31]....
        /*029c*/ 	.word	0x0000cd50
        /*02a0*/ 	.word	0x00000006
        /*02a4*/ 	.word	0x00000030
        /*02a8*/ 	.short	0x010a
        /*02aa*/ 	.byte	0x3f
	.zero		1


	//   ....[32]....
        /*02ac*/ 	.word	0x0000d1a0
        /*02b0*/ 	.word	0x0000001b
        /*02b4*/ 	.word	0x00000098
        /*02b8*/ 	.short	0x0101
        /*02ba*/ 	.byte	0x3f
	.zero		1


	//   ....[33]....
        /*02bc*/ 	.word	0x0000d8d0
        /*02c0*/ 	.word	0x00000005
        /*02c4*/ 	.word	0x00000000
        /*02c8*/ 	.short	0x010a
        /*02ca*/ 	.byte	0x3f
	.zero		1


	//   ....[34]....
        /*02cc*/ 	.word	0x0000d950
        /*02d0*/ 	.word	0x00000007
        /*02d4*/ 	.word	0x00000000
        /*02d8*/ 	.short	0x010a
        /*02da*/ 	.byte	0x3f
	.zero		1


	//   ....[35]....
        /*02dc*/ 	.word	0x0000d9e0
        /*02e0*/ 	.word	0x00000006
        /*02e4*/ 	.word	0x00000000
        /*02e8*/ 	.short	0x010a
        /*02ea*/ 	.byte	0x3f
	.zero		1


	//   ....[36]....
        /*02ec*/ 	.word	0x0000da70
        /*02f0*/ 	.word	0x00000009
        /*02f4*/ 	.word	0x00000000
        /*02f8*/ 	.short	0x010a
        /*02fa*/ 	.byte	0x3f
	.zero		1


	//   ....[37]....
        /*02fc*/ 	.word	0x0000db00
        /*0300*/ 	.word	0x00000006
        /*0304*/ 	.word	0x00000000
        /*0308*/ 	.short	0x010a
        /*030a*/ 	.byte	0x3f
	.zero		1


	//   ....[38]....
        /*030c*/ 	.word	0x0000db90
        /*0310*/ 	.word	0x00000003
        /*0314*/ 	.word	0x00000000
        /*0318*/ 	.short	0x010a
        /*031a*/ 	.byte	0x3f
	.zero		1


	//   ....[39]....
        /*031c*/ 	.word	0x0000dc00
        /*0320*/ 	.word	0x00000003
        /*0324*/ 	.word	0xfffffff8
        /*0328*/ 	.short	0x010a
        /*032a*/ 	.byte	0x3f
	.zero		1


	//   ....[40]....
        /*032c*/ 	.word	0x0000dcc0
        /*0330*/ 	.word	0x00000003
        /*0334*/ 	.word	0x00000000
        /*0338*/ 	.short	0x010a
        /*033a*/ 	.byte	0x3f
	.zero		1


	//   ....[41]....
        /*033c*/ 	.word	0x0000dd10
        /*0340*/ 	.word	0x00000004
        /*0344*/ 	.word	0x00000000
        /*0348*/ 	.short	0x010a
        /*034a*/ 	.byte	0x3f
	.zero		1


	//   ....[42]....
        /*034c*/ 	.word	0x0000dd60
        /*0350*/ 	.word	0x0000000f
        /*0354*/ 	.word	0x00000000
        /*0358*/ 	.short	0x010a
        /*035a*/ 	.byte	0x3f
	.zero		1


	//   ....[43]....
        /*035c*/ 	.word	0x0000ddc0
        /*0360*/ 	.word	0x00000003
        /*0364*/ 	.word	0x00000008
        /*0368*/ 	.short	0x010a
        /*036a*/ 	.byte	0x3f
	.zero		1


	//   ....[44]....
        /*036c*/ 	.word	0x0000de10
        /*0370*/ 	.word	0x00000006
        /*0374*/ 	.word	0x00000030
        /*0378*/ 	.short	0x010a
        /*037a*/ 	.byte	0x3f
	.zero		1


	//   ....[45]....
        /*037c*/ 	.word	0x0000df60
        /*0380*/ 	.word	0x00000005
        /*0384*/ 	.word	0x00000000
        /*0388*/ 	.short	0x010a
        /*038a*/ 	.byte	0x3f
	.zero		1


	//   ....[46]....
        /*038c*/ 	.word	0x0000dfb0
        /*0390*/ 	.word	0x00000007
        /*0394*/ 	.word	0x00000000
        /*0398*/ 	.short	0x010a
        /*039a*/ 	.byte	0x3f
	.zero		1


	//   ....[47]....
        /*039c*/ 	.word	0x0000e000
        /*03a0*/ 	.word	0x00000006
        /*03a4*/ 	.word	0x00000000
        /*03a8*/ 	.short	0x010a
        /*03aa*/ 	.byte	0x3f
	.zero		1


	//   ....[48]....
        /*03ac*/ 	.word	0x0000e050
        /*03b0*/ 	.word	0x00000009
        /*03b4*/ 	.word	0x00000000
        /*03b8*/ 	.short	0x010a
        /*03ba*/ 	.byte	0x3f
	.zero		1


	//   ....[49]....
        /*03bc*/ 	.word	0x0000e0a0
        /*03c0*/ 	.word	0x00000006
        /*03c4*/ 	.word	0x00000000
        /*03c8*/ 	.short	0x010a
        /*03ca*/ 	.byte	0x3f
	.zero		1


	//----- nvinfo : EIATTR_NUM_MBARRIERS
	.align		4
.L_36:
        /*03cc*/ 	.byte	0x03, 0x38
        /*03ce*/ 	.short	0x0012


	//----- nvinfo : EIATTR_EXIT_INSTR_OFFSETS
	.align		4
        /*03d0*/ 	.byte	0x04, 0x1c
        /*03d2*/ 	.short	(.L_38 - .L_37)


	//   ....[0]....
.L_37:
        /*03d4*/ 	.word	0x000011f0


	//   ....[1]....
        /*03d8*/ 	.word	0x00001250


	//   ....[2]....
        /*03dc*/ 	.word	0x0000c820


	//   ....[3]....
        /*03e0*/ 	.word	0x0000c850


	//   ....[4]....
        /*03e4*/ 	.word	0x0000dbe0


	//----- nvinfo : EIATTR_MAX_THREADS
	.align		4
.L_38:
        /*03e8*/ 	.byte	0x04, 0x05
        /*03ea*/ 	.short	(.L_40 - .L_39)
.L_39:
        /*03ec*/ 	.word	0x00000180
        /*03f0*/ 	.word	0x00000001
        /*03f4*/ 	.word	0x00000001


	//----- nvinfo : EIATTR_CRS_STACK_SIZE
	.align		4
.L_40:
        /*03f8*/ 	.byte	0x04, 0x1e
        /*03fa*/ 	.short	(.L_42 - .L_41)
.L_41:
        /*03fc*/ 	.word	0x00000000


	//----- nvinfo : EIATTR_CBANK_PARAM_SIZE
	.align		4
.L_42:
        /*0400*/ 	.byte	0x03, 0x19
        /*0402*/ 	.short	0x0670


	//----- nvinfo : EIATTR_PARAM_CBANK
	.align		4
        /*0404*/ 	.byte	0x04, 0x0a
        /*0406*/ 	.short	(.L_44 - .L_43)
	.align		4
.L_43:
        /*0408*/ 	.word	index@(.nv.constant0._ZN7cutlass13device_kernelINS_4gemm6kernel13GemmUniversalIN4cute5tupleIJiiiiEEENS1_10collective13CollectiveMmaINS1_49MainloopSm90TmaGmmaRmemAWarpSpecializedMixedInputILi6ENS5_IJNS4_1CILi1EEESB_SB_EEENS1_32KernelTmaWarpSpecializedPingpongEEENS5_IJNSA_ILi64EEENSA_ILi256EEESF_EEENS5_IJNS_12float_e4m3_tEEEENS5_IJlSB_lEEENS_10bfloat16_tESK_NS4_8TiledMMAINS4_8MMA_AtomIJNS4_4SM904GMMA28MMA_64x256x16_F32BF16BF16_RSILNSP_5MajorE0ELSR_0ELNSP_7ScaleInE1ELSS_1EEEEEENS4_6LayoutISC_NS5_IJNSA_ILi0EEESW_SW_EEEEENS5_IJNS4_10UnderscoreESZ_SZ_EEEEENS4_13SM90_TMA_LOADENS4_14ComposedLayoutINS4_7SwizzleILi2ELi4ELi3EEENS4_18smem_ptr_flag_bitsILi8EEENSV_INS5_IJNSA_ILi8EEESF_EEENS5_IJSF_SB_EEEEEEENS4_9Copy_AtomIJNS4_39AutoVectorizingCopyWithAssumedAlignmentILi128EEESI_EEENS4_8identityES12_NS13_INS14_ILi3ELi4ELi3EEENS16_ILi16EEES1B_EEvS1H_EENS_8epilogue10collective6detail29Sm90TmaWarpSpecializedAdapterINS1N_15DefaultEpilogueISI_SK_SK_NS1M_6thread17LinearCombinationISI_Li1EffLNS1R_9ScaleType4KindE0ELNS_15FloatRoundStyleE2ESI_EENS1_15EpilogueDefaultEEEEEvvEEEEvNT_6ParamsE)
        /*040c*/ 	.short	0x0210
        /*040e*/ 	.short	0x0670


	//----- nvinfo : EIATTR_SW_WAR
	.align		4
.L_44:
        /*0410*/ 	.byte	0x04, 0x36
        /*0412*/ 	.short	(.L_46 - .L_45)
.L_45:
        /*0414*/ 	.word	0x00000008
.L_46:


//--------------------- .nv.callgraph             --------------------------
	.section	.nv.callgraph,"",@"SHT_CUDA_CALLGRAPH"
	.align	4
	.sectionentsize	8
	.align		4
        /*0000*/ 	.word	0x00000000
	.align		4
        /*0004*/ 	.word	0xffffffff
	.align		4
        /*0008*/ 	.word	index@(_ZN7cutlass13device_kernelINS_4gemm6kernel13GemmUniversalIN4cute5tupleIJiiiiEEENS1_10collective13CollectiveMmaINS1_49MainloopSm90TmaGmmaRmemAWarpSpecializedMixedInputILi6ENS5_IJNS4_1CILi1EEESB_SB_EEENS1_32KernelTmaWarpSpecializedPingpongEEENS5_IJNSA_ILi64EEENSA_ILi256EEESF_EEENS5_IJNS_12float_e4m3_tEEEENS5_IJlSB_lEEENS_10bfloat16_tESK_NS4_8TiledMMAINS4_8MMA_AtomIJNS4_4SM904GMMA28MMA_64x256x16_F32BF16BF16_RSILNSP_5MajorE0ELSR_0ELNSP_7ScaleInE1ELSS_1EEEEEENS4_6LayoutISC_NS5_IJNSA_ILi0EEESW_SW_EEEEENS5_IJNS4_10UnderscoreESZ_SZ_EEEEENS4_13SM90_TMA_LOADENS4_14ComposedLayoutINS4_7SwizzleILi2ELi4ELi3EEENS4_18smem_ptr_flag_bitsILi8EEENSV_INS5_IJNSA_ILi8EEESF_EEENS5_IJSF_SB_EEEEEEENS4_9Copy_AtomIJNS4_39AutoVectorizingCopyWithAssumedAlignmentILi128EEESI_EEENS4_8identityES12_NS13_INS14_ILi3ELi4ELi3EEENS16_ILi16EEES1B_EEvS1H_EENS_8epilogue10collective6detail29Sm90TmaWarpSpecializedAdapterINS1N_15DefaultEpilogueISI_SK_SK_NS1M_6thread17LinearCombinationISI_Li1EffLNS1R_9ScaleType4KindE0ELNS_15FloatRoundStyleE2ESI_EENS1_15EpilogueDefaultEEEEEvvEEEEvNT_6ParamsE)
	.align		4
        /*000c*/ 	.word	index@(__assertfail)
	.align		4
        /*0010*/ 	.word	0x00000000
	.align		4
        /*0014*/ 	.word	0xfffffffe
	.align		4
        /*0018*/ 	.word	0x00000000
	.align		4
        /*001c*/ 	.word	0xfffffffd
	.align		4
        /*0020*/ 	.word	0x00000000
	.align		4
        /*0024*/ 	.word	0xfffffffc


//--------------------- .nv.constant4             --------------------------
	.section	.nv.constant4,"a",@progbits
	.align	8
	.align		8
.nv.constant4:
        /*0000*/ 	.dword	__assertfail
	.align		8
        /*0008*/ 	.dword	__unnamed_1
	.align		8
        /*0010*/ 	.dword	__unnamed_2
	.align		8
        /*0018*/ 	.dword	_ZN40_INTERNAL_561fb10c_4_k_cu_ecfece20_358654cuda3std3__45__cpo5beginE
	.align		8
        /*0020*/ 	.dword	_ZN40_INTERNAL_561fb10c_4_k_cu_ecfece20_358654cuda3std3__45__cpo3endE
	.align		8
        /*0028*/ 	.dword	_ZN40_INTERNAL_561fb10c_4_k_cu_ecfece20_358654cuda3std3__45__cpo6cbeginE
	.align		8
        /*0030*/ 	.dword	_ZN40_INTERNAL_561fb10c_4_k_cu_ecfece20_358654cuda3std3__45__cpo4cendE
	.align		8
        /*0038*/ 	.dword	_ZN40_INTERNAL_561fb10c_4_k_cu_ecfece20_358654cuda3std3__442_GLOBAL__N__561fb10c_4_k_cu_ecfece20_358656ignoreE
	.align		8
        /*0040*/ 	.dword	_ZN40_INTERNAL_561fb10c_4_k_cu_ecfece20_358654cuda3std3__419piecewise_constructE
	.align		8
        /*0048*/ 	.dword	_ZN40_INTERNAL_561fb10c_4_k_cu_ecfece20_358654cuda3std3__48in_placeE
	.align		8
        /*0050*/ 	.dword	_ZN40_INTERNAL_561fb10c_4_k_cu_ecfece20_358654cuda3std6ranges3__45__cpo4swapE
	.align		8
        /*0058*/ 	.dword	_ZN40_INTERNAL_561fb10c_4_k_cu_ecfece20_358654cuda3std6ranges3__45__cpo9iter_moveE
	.align		8
        /*0060*/ 	.dword	_ZN40_INTERNAL_561fb10c_4_k_cu_ecfece20_358654cute7productE
	.align		8
        /*0068*/ 	.dword	_ZN40_INTERNAL_561fb10c_4_k_cu_ecfece20_358654cute1_E
	.align		8
        /*0070*/ 	.dword	$str$24
	.align		8
        /*0078*/ 	.dword	$str$25


//--------------------- .text._ZN7cutlass13device_kernelINS_4gemm6kernel13GemmUniversalIN4cute5tupleIJiiiiEEENS1_10collective13CollectiveMmaINS1_49MainloopSm90TmaGmmaRmemAWarpSpecializedMixedInputILi6ENS5_IJNS4_1CILi1EEESB_SB_EEENS1_32KernelTmaWarpSpecializedPingpongEEENS5_IJNSA_ILi64EEENSA_ILi256EEESF_EEENS5_IJNS_12float_e4m3_tEEEENS5_IJlSB_lEEENS_10bfloat16_tESK_NS4_8TiledMMAINS4_8MMA_AtomIJNS4_4SM904GMMA28MMA_64x256x16_F32BF16BF16_RSILNSP_5MajorE0ELSR_0ELNSP_7ScaleInE1ELSS_1EEEEEENS4_6LayoutISC_NS5_IJNSA_ILi0EEESW_SW_EEEEENS5_IJNS4_10UnderscoreESZ_SZ_EEEEENS4_13SM90_TMA_LOADENS4_14ComposedLayoutINS4_7SwizzleILi2ELi4ELi3EEENS4_18smem_ptr_flag_bitsILi8EEENSV_INS5_IJNSA_ILi8EEESF_EEENS5_IJSF_SB_EEEEEEENS4_9Copy_AtomIJNS4_39AutoVectorizingCopyWithAssumedAlignmentILi128EEESI_EEENS4_8identityES12_NS13_INS14_ILi3ELi4ELi3EEENS16_ILi16EEES1B_EEvS1H_EENS_8epilogue10collective6detail29Sm90TmaWarpSpecializedAdapterINS1N_15DefaultEpilogueISI_SK_SK_NS1M_6thread17LinearCombinationISI_Li1EffLNS1R_9ScaleType4KindE0ELNS_15FloatRoundStyleE2ESI_EENS1_15EpilogueDefaultEEEEEvvEEEEvNT_6ParamsE --------------------------
	.section	.text._ZN7cutlass13device_kernelINS_4gemm6kernel13GemmUniversalIN4cute5tupleIJiiiiEEENS1_10collective13CollectiveMmaINS1_49MainloopSm90TmaGmmaRmemAWarpSpecializedMixedInputILi6ENS5_IJNS4_1CILi1EEESB_SB_EEENS1_32KernelTmaWarpSpecializedPingpongEEENS5_IJNSA_ILi64EEENSA_ILi256EEESF_EEENS5_IJNS_12float_e4m3_tEEEENS5_IJlSB_lEEENS_10bfloat16_tESK_NS4_8TiledMMAINS4_8MMA_AtomIJNS4_4SM904GMMA28MMA_64x256x16_F32BF16BF16_RSILNSP_5MajorE0ELSR_0ELNSP_7ScaleInE1ELSS_1EEEEEENS4_6LayoutISC_NS5_IJNSA_ILi0EEESW_SW_EEEEENS5_IJNS4_10UnderscoreESZ_SZ_EEEEENS4_13SM90_TMA_LOADENS4_14ComposedLayoutINS4_7SwizzleILi2ELi4ELi3EEENS4_18smem_ptr_flag_bitsILi8EEENSV_INS5_IJNSA_ILi8EEESF_EEENS5_IJSF_SB_EEEEEEENS4_9Copy_AtomIJNS4_39AutoVectorizingCopyWithAssumedAlignmentILi128EEESI_EEENS4_8identityES12_NS13_INS14_ILi3ELi4ELi3EEENS16_ILi16EEES1B_EEvS1H_EENS_8epilogue10collective6detail29Sm90TmaWarpSpecializedAdapterINS1N_15DefaultEpilogueISI_SK_SK_NS1M_6thread17LinearCombinationISI_Li1EffLNS1R_9ScaleType4KindE0ELNS_15FloatRoundStyleE2ESI_EENS1_15EpilogueDefaultEEEEEvvEEEEvNT_6ParamsE,"ax",@progbits
	.align	128
.text._ZN7cutlass13device_kernelINS_4gemm6kernel13GemmUniversalIN4cute5tupleIJiiiiEEENS1_10collective13CollectiveMmaINS1_49MainloopSm90TmaGmmaRmemAWarpSpecializedMixedInputILi6ENS5_IJNS4_1CILi1EEESB_SB_EEENS1_32KernelTmaWarpSpecializedPingpongEEENS5_IJNSA_ILi64EEENSA_ILi256EEESF_EEENS5_IJNS_12float_e4m3_tEEEENS5_IJlSB_lEEENS_10bfloat16_tESK_NS4_8TiledMMAINS4_8MMA_AtomIJNS4_4SM904GMMA28MMA_64x256x16_F32BF16BF16_RSILNSP_5MajorE0ELSR_0ELNSP_7ScaleInE1ELSS_1EEEEEENS4_6LayoutISC_NS5_IJNSA_ILi0EEESW_SW_EEEEENS5_IJNS4_10UnderscoreESZ_SZ_EEEEENS4_13SM90_TMA_LOADENS4_14ComposedLayoutINS4_7SwizzleILi2ELi4ELi3EEENS4_18smem_ptr_flag_bitsILi8EEENSV_INS5_IJNSA_ILi8EEESF_EEENS5_IJSF_SB_EEEEEEENS4_9Copy_AtomIJNS4_39AutoVectorizingCopyWithAssumedAlignmentILi128EEESI_EEENS4_8identityES12_NS13_INS14_ILi3ELi4ELi3EEENS16_ILi16EEES1B_EEvS1H_EENS_8epilogue10collective6detail29Sm90TmaWarpSpecializedAdapterINS1N_15DefaultEpilogueISI_SK_SK_NS1M_6thread17LinearCombinationISI_Li1EffLNS1R_9ScaleType4KindE0ELNS_15FloatRoundStyleE2ESI_EENS1_15EpilogueDefaultEEEEEvvEEEEvNT_6ParamsE:
        .type           _ZN7cutlass13device_kernelINS_4gemm6kernel13GemmUniversalIN4cute5tupleIJiiiiEEENS1_10collective13CollectiveMmaINS1_49MainloopSm90TmaGmmaRmemAWarpSpecializedMixedInputILi6ENS5_IJNS4_1CILi1EEESB_SB_EEENS1_32KernelTmaWarpSpecializedPingpongEEENS5_IJNSA_ILi64EEENSA_ILi256EEESF_EEENS5_IJNS_12float_e4m3_tEEEENS5_IJlSB_lEEENS_10bfloat16_tESK_NS4_8TiledMMAINS4_8MMA_AtomIJNS4_4SM904GMMA28MMA_64x256x16_F32BF16BF16_RSILNSP_5MajorE0ELSR_0ELNSP_7ScaleInE1ELSS_1EEEEEENS4_6LayoutISC_NS5_IJNSA_ILi0EEESW_SW_EEEEENS5_IJNS4_10UnderscoreESZ_SZ_EEEEENS4_13SM90_TMA_LOADENS4_14ComposedLayoutINS4_7SwizzleILi2ELi4ELi3EEENS4_18smem_ptr_flag_bitsILi8EEENSV_INS5_IJNSA_ILi8EEESF_EEENS5_IJSF_SB_EEEEEEENS4_9Copy_AtomIJNS4_39AutoVectorizingCopyWithAssumedAlignmentILi128EEESI_EEENS4_8identityES12_NS13_INS14_ILi3ELi4ELi3EEENS16_ILi16EEES1B_EEvS1H_EENS_8epilogue10collective6detail29Sm90TmaWarpSpecializedAdapterINS1N_15DefaultEpilogueISI_SK_SK_NS1M_6thread17LinearCombinationISI_Li1EffLNS1R_9ScaleType4KindE0ELNS_15FloatRoundStyleE2ESI_EENS1_15EpilogueDefaultEEEEEvvEEEEvNT_6ParamsE,@function
        .size           _ZN7cutlass13device_kernelINS_4gemm6kernel13GemmUniversalIN4cute5tupleIJiiiiEEENS1_10collective13CollectiveMmaINS1_49MainloopSm90TmaGmmaRmemAWarpSpecializedMixedInputILi6ENS5_IJNS4_1CILi1EEESB_SB_EEENS1_32KernelTmaWarpSpecializedPingpongEEENS5_IJNSA_ILi64EEENSA_ILi256EEESF_EEENS5_IJNS_12float_e4m3_tEEEENS5_IJlSB_lEEENS_10bfloat16_tESK_NS4_8TiledMMAINS4_8MMA_AtomIJNS4_4SM904GMMA28MMA_64x256x16_F32BF16BF16_RSILNSP_5MajorE0ELSR_0ELNSP_7ScaleInE1ELSS_1EEEEEENS4_6LayoutISC_NS5_IJNSA_ILi0EEESW_SW_EEEEENS5_IJNS4_10UnderscoreESZ_SZ_EEEEENS4_13SM90_TMA_LOADENS4_14ComposedLayoutINS4_7SwizzleILi2ELi4ELi3EEENS4_18smem_ptr_flag_bitsILi8EEENSV_INS5_IJNSA_ILi8EEESF_EEENS5_IJSF_SB_EEEEEEENS4_9Copy_AtomIJNS4_39AutoVectorizingCopyWithAssumedAlignmentILi128EEESI_EEENS4_8identityES12_NS13_INS14_ILi3ELi4ELi3EEENS16_ILi16EEES1B_EEvS1H_EENS_8epilogue10collective6detail29Sm90TmaWarpSpecializedAdapterINS1N_15DefaultEpilogueISI_SK_SK_NS1M_6thread17LinearCombinationISI_Li1EffLNS1R_9ScaleType4KindE0ELNS_15FloatRoundStyleE2ESI_EENS1_15EpilogueDefaultEEEEEvvEEEEvNT_6ParamsE,(.L_x_349 - _ZN7cutlass13device_kernelINS_4gemm6kernel13GemmUniversalIN4cute5tupleIJiiiiEEENS1_10collective13CollectiveMmaINS1_49MainloopSm90TmaGmmaRmemAWarpSpecializedMixedInputILi6ENS5_IJNS4_1CILi1EEESB_SB_EEENS1_32KernelTmaWarpSpecializedPingpongEEENS5_IJNSA_ILi64EEENSA_ILi256EEESF_EEENS5_IJNS_12float_e4m3_tEEEENS5_IJlSB_lEEENS_10bfloat16_tESK_NS4_8TiledMMAINS4_8MMA_AtomIJNS4_4SM904GMMA28MMA_64x256x16_F32BF16BF16_RSILNSP_5MajorE0ELSR_0ELNSP_7ScaleInE1ELSS_1EEEEEENS4_6LayoutISC_NS5_IJNSA_ILi0EEESW_SW_EEEEENS5_IJNS4_10UnderscoreESZ_SZ_EEEEENS4_13SM90_TMA_LOADENS4_14ComposedLayoutINS4_7SwizzleILi2ELi4ELi3EEENS4_18smem_ptr_flag_bitsILi8EEENSV_INS5_IJNSA_ILi8EEESF_EEENS5_IJSF_SB_EEEEEEENS4_9Copy_AtomIJNS4_39AutoVectorizingCopyWithAssumedAlignmentILi128EEESI_EEENS4_8identityES12_NS13_INS14_ILi3ELi4ELi3EEENS16_ILi16EEES1B_EEvS1H_EENS_8epilogue10collective6detail29Sm90TmaWarpSpecializedAdapterINS1N_15DefaultEpilogueISI_SK_SK_NS1M_6thread17LinearCombinationISI_Li1EffLNS1R_9ScaleType4KindE0ELNS_15FloatRoundStyleE2ESI_EENS1_15EpilogueDefaultEEEEEvvEEEEvNT_6ParamsE)
        .other          _ZN7cutlass13device_kernelINS_4gemm6kernel13GemmUniversalIN4cute5tupleIJiiiiEEENS1_10collective13CollectiveMmaINS1_49MainloopSm90TmaGmmaRmemAWarpSpecializedMixedInputILi6ENS5_IJNS4_1CILi1EEESB_SB_EEENS1_32KernelTmaWarpSpecializedPingpongEEENS5_IJNSA_ILi64EEENSA_ILi256EEESF_EEENS5_IJNS_12float_e4m3_tEEEENS5_IJlSB_lEEENS_10bfloat16_tESK_NS4_8TiledMMAINS4_8MMA_AtomIJNS4_4SM904GMMA28MMA_64x256x16_F32BF16BF16_RSILNSP_5MajorE0ELSR_0ELNSP_7ScaleInE1ELSS_1EEEEEENS4_6LayoutISC_NS5_IJNSA_ILi0EEESW_SW_EEEEENS5_IJNS4_10UnderscoreESZ_SZ_EEEEENS4_13SM90_TMA_LOADENS4_14ComposedLayoutINS4_7SwizzleILi2ELi4ELi3EEENS4_18smem_ptr_flag_bitsILi8EEENSV_INS5_IJNSA_ILi8EEESF_EEENS5_IJSF_SB_EEEEEEENS4_9Copy_AtomIJNS4_39AutoVectorizingCopyWithAssumedAlignmentILi128EEESI_EEENS4_8identityES12_NS13_INS14_ILi3ELi4ELi3EEENS16_ILi16EEES1B_EEvS1H_EENS_8epilogue10collective6detail29Sm90TmaWarpSpecializedAdapterINS1N_15DefaultEpilogueISI_SK_SK_NS1M_6thread17LinearCombinationISI_Li1EffLNS1R_9ScaleType4KindE0ELNS_15FloatRoundStyleE2ESI_EENS1_15EpilogueDefaultEEEEEvvEEEEvNT_6ParamsE,@"STO_CUDA_ENTRY STV_DEFAULT"
_ZN7cutlass13device_kernelINS_4gemm6kernel13GemmUniversalIN4cute5tupleIJiiiiEEENS1_10collective13CollectiveMmaINS1_49MainloopSm90TmaGmmaRmemAWarpSpecializedMixedInputILi6ENS5_IJNS4_1CILi1EEESB_SB_EEENS1_32KernelTmaWarpSpecializedPingpongEEENS5_IJNSA_ILi64EEENSA_ILi256EEESF_EEENS5_IJNS_12float_e4m3_tEEEENS5_IJlSB_lEEENS_10bfloat16_tESK_NS4_8TiledMMAINS4_8MMA_AtomIJNS4_4SM904GMMA28MMA_64x256x16_F32BF16BF16_RSILNSP_5MajorE0ELSR_0ELNSP_7ScaleInE1ELSS_1EEEEEENS4_6LayoutISC_NS5_IJNSA_ILi0EEESW_SW_EEEEENS5_IJNS4_10UnderscoreESZ_SZ_EEEEENS4_13SM90_TMA_LOADENS4_14ComposedLayoutINS4_7SwizzleILi2ELi4ELi3EEENS4_18smem_ptr_flag_bitsILi8EEENSV_INS5_IJNSA_ILi8EEESF_EEENS5_IJSF_SB_EEEEEEENS4_9Copy_AtomIJNS4_39AutoVectorizingCopyWithAssumedAlignmentILi128EEESI_EEENS4_8identityES12_NS13_INS14_ILi3ELi4ELi3EEENS16_ILi16EEES1B_EEvS1H_EENS_8epilogue10collective6detail29Sm90TmaWarpSpecializedAdapterINS1N_15DefaultEpilogueISI_SK_SK_NS1M_6thread17LinearCombinationISI_Li1EffLNS1R_9ScaleType4KindE0ELNS_15FloatRoundStyleE2ESI_EENS1_15EpilogueDefaultEEEEEvvEEEEvNT_6ParamsE:
[----:B------:R-:W0:Y:S01]  /*0000*/  LDC R1, c[0x0][0x28] ;  /* 0x00000a00ff017b82 */ /* 0x000e220000000800 */
[----:B------:R-:W1:Y:S01]  /*0010*/  S2R R0, SR_TID.X ;  /* 0x0000000000007919 */ /* 0x000e620000002100 */
[----:B------:R-:W-:Y:S01]  /*0020*/  ELECT P0, URZ, PT ;  /* 0x00000000003f782f */ /* 0x000fe20003800000 */
[----:B------:R-:W-:Y:S01]  /*0030*/  BSSY B0, `(.L_x_0) ;  /* 0x0000014000007945 */ /* 0x000fe20003800000 */
[----:B-1----:R-:W-:-:S05]  /*0040*/  SHF.R.U32.HI R2, RZ, 0x5, R0 ;  /* 0x00000005ff027819 */ /* 0x002fca0000011600 */
[----:B------:R-:W1:Y:S02]  /*0050*/  SHFL.IDX PT, R3, R2, RZ, 0x1f ;  /* 0x00001fff02037589 */ /* 0x000e6400000e0000 */
[----:B-1----:R-:W-:Y:S02]  /*0060*/  R2UR UR4, R3 ;  /* 0x00000000030472ca */ /* 0x002fe400000e0000 */
[----:B------:R-:W-:-:S05]  /*0070*/  SHF.R.U32.HI R3, RZ, 0x7, R0 ;  /* 0x00000007ff037819 */ /* 0x000fca0000011600 */
[----:B------:R1:W2:Y:S06]  /*0080*/  SHFL.IDX PT, R4, R3, RZ, 0x1f ;  /* 0x00001fff03047589 */ /* 0x0002ac00000e0000 */
[----:B------:R-:W-:Y:S02]  /*0090*/  USHF.R.S32.HI UR5, URZ, 0x1f, UR4 ;  /* 0x0000001f3f057899 */ /* 0x000fe40008011404 */
[----:B------:R-:W-:Y:S02]  /*00a0*/  ISETP.NE.OR P0, PT, RZ, UR4, !P0 ;  /* 0x00000004ff007c0c */ /* 0x000fe4000c705670 */
[----:B------:R-:W-:-:S04]  /*00b0*/  ULEA.HI UR5, UR5, UR4, URZ, 0x2 ;  /* 0x0000000405057291 */ /* 0x000fc8000f8f103f */
[----:B------:R-:W-:-:S04]  /*00c0*/  ULOP3.LUT UR5, UR5, 0xfffffffc, URZ, 0xc0, !UPT ;  /* 0xfffffffc05057892 */ /* 0x000fc8000f8ec03f */
[----:B------:R-:W-:-:S03]  /*00d0*/  UIADD3 UR4, UR4, -UR5, URZ ;  /* 0x8000000504047290 */ /* 0x000fc6000fffe03f */
[----:B01----:R-:W-:Y:S09]  /*00e0*/  @P0 BRA `(.L_x_1) ;  /* 0x0000000000200947 */ /* 0x003ff20003800000 */
[----:B------:R-:W-:Y:S02]  /*00f0*/  ULDC.64 UR6, c[0x0][0x198] ;  /* 0x0000660000067ab9 */ /* 0x000fe40000000a00 */
[----:B------:R-:W-:Y:S02]  /*0100*/  UIADD3 UR8, UP0, UR6, 0xf0, URZ ;  /* 0x000000f006087890 */ /* 0x000fe4000ff1e03f */
[----:B------:R-:W-:Y:S02]  /*0110*/  UIADD3 UR6, UP1, UR6, 0x1f0, URZ ;  /* 0x000001f006067890 */ /* 0x000fe4000ff3e03f */
[----:B------:R-:W-:Y:S02]  /*0120*/  UIADD3.X UR9, URZ, UR7, URZ, UP0, !UPT ;  /* 0x000000073f097290 */ /* 0x000fe400087fe43f */
[----:B------:R-:W-:-:S07]  /*0130*/  UIADD3.X UR7, URZ, UR7, URZ, UP1, !UPT ;  /* 0x000000073f077290 */ /* 0x000fce0008ffe43f */
[----:B------:R0:W-:Y:S02]  /*0140*/  UTMACCTL.PF [UR8] ;  /* 0x00000000080079b9 */ /* 0x0001e40008040000 */
[----:B------:R0:W-:Y:S02]  /*0150*/  UTMACCTL.PF [UR6] ;  /* 0x00000000060079b9 */ /* 0x0001e40008040000 */
[----:B0-----:R-:W-:Y:S01]  /*0160*/  NOP ;  /* 0x0000000000007918 */ /* 0x001fe20000000000 */
.L_x_1:
[----:B------:R-:W-:Y:S05]  /*0170*/  BSYNC B0 ;  /* 0x0000000000007941 */ /* 0x000fea0003800000 */
.L_x_0:
[----:B------:R-:W0:Y:S01]  /*0180*/  SHFL.IDX PT, R5, R2, RZ, 0x1f ;  /* 0x00001fff02057589 */ /* 0x000e2200000e0000 */
[----:B--2---:R-:W-:Y:S01]  /*0190*/  R2UR UR13, R4 ;  /* 0x00000000040d72ca */ /* 0x004fe200000e0000 */
[----:B------:R-:W-:-:S04]  /*01a0*/  UISETP.NE.AND UP0, UPT, UR4, 0x3, UPT ;  /* 0x000000030400788c */ /* 0x000fc8000bf05270 */
[----:B------:R-:W-:-:S08]  /*01b0*/  UISETP.EQ.OR UP0, UPT, UR4, URZ, !UP0 ;  /* 0x0000003f0400728c */ /* 0x000fd0000c702670 */
[----:B------:R-:W-:Y:S02]  /*01c0*/  UIADD3 UR12, UR13, -0x1, URZ ;  /* 0xffffffff0d0c7890 */ /* 0x000fe4000fffe03f */
[----:B------:R-:W-:Y:S02]  /*01d0*/  UISETP.EQ.AND UP0, UPT, UR13, URZ, UP0 ;  /* 0x0000003f0d00728c */ /* 0x000fe40008702270 */
[----:B------:R-:W-:Y:S02]  /*01e0*/  UISETP.GE.U32.AND UP1, UPT, UR12, 0x2, UPT ;  /* 0x000000020c00788c */ /* 0x000fe4000bf26070 */
[----:B------:R-:W-:Y:S01]  /*01f0*/  USEL UR38, URZ, 0x1, !UP0 ;  /* 0x000000013f267887 */ /* 0x000fe2000c000000 */
[----:B0-----:R-:W-:-:S03]  /*0200*/  ISETP.NE.AND P0, PT, R5, RZ, PT ;  /* 0x000000ff0500720c */ /* 0x001fc60003f05270 */
[----:B------:R-:W-:-:S10]  /*0210*/  USEL UR38, UR38, 0x2, UP1 ;  /* 0x0000000226267887 */ /* 0x000fd40008800000 */
[----:B------:R-:W-:Y:S05]  /*0220*/  @P0 BRA `(.L_x_2) ;  /* 0x0000000000680947 */ /* 0x000fea0003800000 */
[----:B------:R-:W0:Y:S01]  /*0230*/  S2UR UR6, SR_CgaCtaId ;  /* 0x00000000000679c3 */ /* 0x000e220000008800 */
[----:B------:R-:W-:Y:S01]  /*0240*/  UMOV UR5, 0x400 ;  /* 0x0000040000057882 */ /* 0x000fe20000000000 */
[----:B------:R-:W-:Y:S01]  /*0250*/  UMOV UR7, 0x1 ;  /* 0x0000000100077882 */ /* 0x000fe20000000000 */
[----:B------:R-:W-:Y:S01]  /*0260*/  UMOV UR8, 0x80 ;  /* 0x0000008000087882 */ /* 0x000fe20000000000 */
[----:B------:R-:W-:Y:S01]  /*0270*/  ELECT P0, URZ, PT ;  /* 0x00000000003f782f */ /* 0x000fe20003800000 */
[----:B------:R-:W-:-:S04]  /*0280*/  UIADD3 UR8, -UR8, 0x100000, URZ ;  /* 0x0010000008087890 */ /* 0x000fc8000fffe13f */
[----:B------:R-:W-:Y:S02]  /*0290*/  USHF.L.U32 UR9, UR8, 0xb, URZ ;  /* 0x0000000b08097899 */ /* 0x000fe4000800063f */
[----:B------:R-:W-:Y:S02]  /*02a0*/  USHF.L.U32 UR8, UR8, 0x1, URZ ;  /* 0x0000000108087899 */ /* 0x000fe4000800063f */
[----:B0-----:R-:W-:Y:S02]  /*02b0*/  ULEA UR5, UR6, UR5, 0x18 ;  /* 0x0000000506057291 */ /* 0x001fe4000f8ec03f */
[----:B------:R-:W-:-:S04]  /*02c0*/  UIADD3 UR6, -UR7, 0x100000, URZ ;  /* 0x0010000007067890 */ /* 0x000fc8000fffe13f */
[----:B------:R-:W-:Y:S02]  /*02d0*/  USHF.L.U32 UR7, UR6, 0xb, URZ ;  /* 0x0000000b06077899 */ /* 0x000fe4000800063f */
[----:B------:R-:W-:Y:S01]  /*02e0*/  USHF.L.U32 UR6, UR6, 0x1, URZ ;  /* 0x0000000106067899 */ /* 0x000fe2000800063f */
[----:B------:R-:W0:Y:S11]  /*02f0*/  FENCE.VIEW.ASYNC.S ;  /* 0x00000000000073c6 */ /* 0x000e360000000000 */
[----:B0-----:R0:W1:Y:S01]  /*0300*/  SYNCS.EXCH.64 URZ, [UR5], UR6 ;  /* 0x00000006053f75b2 */ /* 0x0010620008000100 */
[----:B------:R0:W2:Y:S01]  /*0310*/  SYNCS.EXCH.64 URZ, [UR5+0x30], UR8 ;  /* 0x00003008053f75b2 */ /* 0x0000a20008000100 */
[----:B------:R0:W3:Y:S01]  /*0320*/  SYNCS.EXCH.64 URZ, [UR5+0x8], UR6 ;  /* 0x00000806053f75b2 */ /* 0x0000e20008000100 */
[----:B------:R0:W4:Y:S01]  /*0330*/  SYNCS.EXCH.64 URZ, [UR5+0x38], UR8 ;  /* 0x00003808053f75b2 */ /* 0x0001220008000100 */
[----:B------:R0:W0:Y:S01]  /*0340*/  SYNCS.EXCH.64 URZ, [UR5+0x10], UR6 ;  /* 0x00001006053f75b2 */ /* 0x0000220008000100 */
[----:B------:R0:W0:Y:S01]  /*0350*/  SYNCS.EXCH.64 URZ, [UR5+0x40], UR8 ;  /* 0x00004008053f75b2 */ /* 0x0000220008000100 */
[----:B------:R0:W0:Y:S01]  /*0360*/  SYNCS.EXCH.64 URZ, [UR5+0x18], UR6 ;  /* 0x00001806053f75b2 */ /* 0x0000220008000100 */
[----:B------:R0:W0:Y:S01]  /*0370*/  SYNCS.EXCH.64 URZ, [UR5+0x48], UR8 ;  /* 0x00004808053f75b2 */ /* 0x0000220008000100 */
[----:B------:R0:W0:Y:S01]  /*0380*/  SYNCS.EXCH.64 URZ, [UR5+0x20], UR6 ;  /* 0x00002006053f75b2 */ /* 0x0000220008000100 */
[----:B------:R0:W0:Y:S01]  /*0390*/  SYNCS.EXCH.64 URZ, [UR5+0x50], UR8 ;  /* 0x00005008053f75b2 */ /* 0x0000220008000100 */
[----:B------:R0:W0:Y:S01]  /*03a0*/  SYNCS.EXCH.64 URZ, [UR5+0x28], UR6 ;  /* 0x00002806053f75b2 */ /* 0x0000220008000100 */
[----:B------:R0:W0:Y:S01]  /*03b0*/  SYNCS.EXCH.64 URZ, [UR5+0x58], UR8 ;  /* 0x00005808053f75b2 */ /* 0x0000220008000100 */
[----:B------:R-:W-:Y:S01]  /*03c0*/  NOP ;  /* 0x0000000000007918 */ /* 0x000fe20000000000 */
.L_x_2:
[----:B------:R-:W5:Y:S01]  /*03d0*/  SHFL.IDX PT, R5, R2, RZ, 0x1f ;  /* 0x00001fff02057589 */ /* 0x000f6200000e0000 */
[----:B------:R-:W-:Y:S01]  /*03e0*/  ELECT P0, URZ, PT ;  /* 0x00000000003f782f */ /* 0x000fe20003800000 */
[----:B------:R-:W-:Y:S01]  /*03f0*/  NOP ;  /* 0x0000000000007918 */ /* 0x000fe20000000000 */
[----:B------:R-:W-:Y:S01]  /*0400*/  ELECT P1, URZ, PT ;  /* 0x00000000003f782f */ /* 0x000fe20003820000 */
[----:B------:R-:W1:Y:S01]  /*0410*/  SHFL.IDX PT, R4, R2, RZ, 0x1f ;  /* 0x00001fff02047589 */ /* 0x000e6200000e0000 */
[----:B0-----:R-:W-:Y:S01]  /*0420*/  UMOV UR6, 0x20 ;  /* 0x0000002000067882 */ /* 0x001fe20000000000 */
[----:B------:R-:W-:Y:S01]  /*0430*/  UMOV UR9, 0x80 ;  /* 0x0000008000097882 */ /* 0x000fe20000000000 */
[----:B------:R-:W-:Y:S01]  /*0440*/  NOP ;  /* 0x0000000000007918 */ /* 0x000fe20000000000 */
[----:B------:R0:W2:Y:S01]  /*0450*/  SHFL.IDX PT, R2, R3, RZ, 0x1f ;  /* 0x00001fff03027589 */ /* 0x0000a200000e0000 */
[----:B------:R-:W-:Y:S01]  /*0460*/  ULDC.64 UR52, c[0x0][0x208] ;  /* 0x0000820000347ab9 */ /* 0x000fe20000000a00 */
[----:B0-----:R-:W-:-:S04]  /*0470*/  SHF.R.S32.HI R3, RZ, 0x1f, R0 ;  /* 0x0000001fff037819 */ /* 0x001fc80000011400 */
[----:B------:R-:W-:Y:S02]  /*0480*/  LEA.HI R3, R3, R0, RZ, 0x7 ;  /* 0x0000000003037211 */ /* 0x000fe400078f38ff */
[----:B-----5:R-:W-:Y:S02]  /*0490*/  ISETP.NE.OR P0, PT, R5, RZ, !P0 ;  /* 0x000000ff0500720c */ /* 0x020fe40004705670 */
[----:B------:R-:W-:Y:S02]  /*04a0*/  LOP3.LUT R3, R3, 0xffffff80, RZ, 0xc0, !PT ;  /* 0xffffff8003037812 */ /* 0x000fe400078ec0ff */
[----:B-1----:R-:W-:-:S03]  /*04b0*/  ISETP.NE.OR P1, PT, R4, RZ, !P1 ;  /* 0x000000ff0400720c */ /* 0x002fc60004f25670 */
[----:B------:R-:W-:Y:S01]  /*04c0*/  IMAD.IADD R23, R0, 0x1, -R3 ;  /* 0x0000000100177824 */ /* 0x000fe200078e0a03 */
[----:B--2---:R-:W-:-:S05]  /*04d0*/  R2UR UR46, R2 ;  /* 0x00000000022e72ca */ /* 0x004fca00000e0000 */
[----:B------:R-:W-:-:S04]  /*04e0*/  VOTEU.ALL UP0, P0 ;  /* 0x00000000003f7886 */ /* 0x000fc80000000000 */
[----:B------:R-:W-:Y:S01]  /*04f0*/  VOTEU.ALL UP1, P1 ;  /* 0x00000000003f7886 */ /* 0x000fe20000820000 */
[----:B------:R-:W0:Y:S01]  /*0500*/  @!UP0 S2UR UR8, SR_CgaCtaId ;  /* 0x00000000000889c3 */ /* 0x000e220000008800 */
[----:B------:R-:W-:Y:S01]  /*0510*/  @!UP0 UMOV UR5, 0x400 ;  /* 0x0000040000058882 */ /* 0x000fe20000000000 */
[----:B------:R-:W-:-:S04]  /*0520*/  @!UP0 UIADD3 UR6, -UR6, 0x100000, URZ ;  /* 0x0010000006068890 */ /* 0x000fc8000fffe13f */
[----:B------:R-:W-:Y:S02]  /*0530*/  @!UP0 USHF.L.U32 UR7, UR6, 0xb, URZ ;  /* 0x0000000b06078899 */ /* 0x000fe4000800063f */
[----:B------:R-:W-:Y:S01]  /*0540*/  @!UP0 USHF.L.U32 UR6, UR6, 0x1, URZ ;  /* 0x0000000106068899 */ /* 0x000fe2000800063f */
[----:B------:R-:W-:Y:S01]  /*0550*/  @!UP1 UMOV UR10, 0x400 ;  /* 0x00000400000a9882 */ /* 0x000fe20000000000 */
[----:B------:R-:W-:Y:S01]  /*0560*/  VOTEU.ALL UP2, P1 ;  /* 0x00000000003f7886 */ /* 0x000fe20000840000 */
[----:B------:R-:W-:Y:S01]  /*0570*/  VOTEU.ALL UP3, P1 ;  /* 0x00000000003f7886 */ /* 0x000fe20000860000 */
[----:B------:R-:W-:Y:S01]  /*0580*/  VOTEU.ALL UP4, P1 ;  /* 0x00000000003f7886 */ /* 0x000fe20000880000 */
[----:B------:R-:W1:Y:S01]  /*0590*/  @!UP1 S2UR UR11, SR_CgaCtaId ;  /* 0x00000000000b99c3 */ /* 0x000e620000008800 */
[----:B------:R-:W-:Y:S01]  /*05a0*/  VOTEU.ALL UP5, P1 ;  /* 0x00000000003f7886 */ /* 0x000fe200008a0000 */
[----:B------:R-:W-:Y:S01]  /*05b0*/  ISETP.NE.AND P1, PT, RZ, UR13, PT ;  /* 0x0000000dff007c0c */ /* 0x000fe2000bf25270 */
[----:B0-----:R-:W-:-:S02]  /*05c0*/  @!UP0 ULEA UR5, UR8, UR5, 0x18 ;  /* 0x0000000508058291 */ /* 0x001fc4000f8ec03f */
[----:B------:R-:W-:-:S04]  /*05d0*/  @!UP1 UIADD3 UR8, -UR9, 0x100000, URZ ;  /* 0x0010000009089890 */ /* 0x000fc8000fffe13f */
[----:B------:R-:W-:Y:S02]  /*05e0*/  @!UP1 USHF.L.U32 UR9, UR8, 0xb, URZ ;  /* 0x0000000b08099899 */ /* 0x000fe4000800063f */
[----:B------:R-:W-:Y:S01]  /*05f0*/  @!UP1 USHF.L.U32 UR8, UR8, 0x1, URZ ;  /* 0x0000000108089899 */ /* 0x000fe2000800063f */
[----:B------:R-:W-:Y:S01]  /*0600*/  VOTEU.ALL UP0, P0 ;  /* 0x00000000003f7886 */ /* 0x000fe20000000000 */
[----:B-1----:R-:W-:Y:S01]  /*0610*/  @!UP1 ULEA UR10, UR11, UR10, 0x18 ;  /* 0x0000000a0b0a9291 */ /* 0x002fe2000f8ec03f */
[----:B------:R-:W-:Y:S01]  /*0620*/  VOTEU.ALL UP1, P0 ;  /* 0x00000000003f7886 */ /* 0x000fe20000020000 */
[----:B------:R-:W0:Y:S02]  /*0630*/  FENCE.VIEW.ASYNC.S ;  /* 0x00000000000073c6 */ /* 0x000e240000000000 */
[----:B0-----:R-:W3:Y:S02]  /*0640*/  @!UP0 SYNCS.EXCH.64 URZ, [UR5+0x90], UR6 ;  /* 0x00009006053f85b2 */ /* 0x001ee40008000100 */
[----:B------:R0:W3:Y:S01]  /*0650*/  @!UP1 SYNCS.EXCH.64 URZ, [UR5+0x98], UR6 ;  /* 0x00009806053f95b2 */ /* 0x0000e20008000100 */
[----:B------:R-:W-:Y:S01]  /*0660*/  NOP ;  /* 0x0000000000007918 */ /* 0x000fe20000000000 */
[----:B0-----:R-:W-:-:S02]  /*0670*/  ULDC.64 UR6, c[0x0][0x798] ;  /* 0x0001e60000067ab9 */ /* 0x001fc40000000a00 */
[----:B------:R-:W-:Y:S02]  /*0680*/  ISETP.NE.U32.AND P0, PT, RZ, UR6, PT ;  /* 0x00000006ff007c0c */ /* 0x000fe4000bf05070 */
[----:B------:R0:W3:Y:S02]  /*0690*/  @!UP2 SYNCS.EXCH.64 URZ, [UR10+0x70], UR8 ;  /* 0x000070080a3fa5b2 */ /* 0x0000e40008000100 */
[----:B------:R-:W-:Y:S01]  /*06a0*/  ISETP.NE.AND.EX P0, PT, RZ, UR7, PT, P0 ;  /* 0x00000007ff007c0c */ /* 0x000fe2000bf05300 */
[----:B------:R0:W3:Y:S01]  /*06b0*/  @!UP3 SYNCS.EXCH.64 URZ, [UR10+0x78], UR8 ;  /* 0x000078080a3fb5b2 */ /* 0x0000e20008000100 */
[----:B------:R0:W3:Y:S01]  /*06c0*/  @!UP4 SYNCS.EXCH.64 URZ, [UR10+0x80], UR8 ;  /* 0x000080080a3fc5b2 */ /* 0x0000e20008000100 */
[----:B------:R0:W3:Y:S01]  /*06d0*/  @!UP5 SYNCS.EXCH.64 URZ, [UR10+0x88], UR8 ;  /* 0x000088080a3fd5b2 */ /* 0x0000e20008000100 */
[----:B------:R-:W-:Y:S01]  /*06e0*/  NOP ;  /* 0x0000000000007918 */ /* 0x000fe20000000000 */
[----:B---34-:R-:W-:Y:S08]  /*06f0*/  BAR.SYNC.DEFER_BLOCKING 0x0 ;  /* 0x0000000000007b1d */ /* 0x018ff00000010000 */
[----:B0-----:R-:W-:Y:S05]  /*0700*/  @!P0 BRA `(.L_x_3) ;  /* 0x00000000001c8947 */ /* 0x001fea0003800000 */
[----:B------:R-:W0:Y:S02]  /*0710*/  LDC.64 R2, c[0x0][0x798] ;  /* 0x0001e600ff027b82 */ /* 0x000e240000000a00 */
[----:B0-----:R-:W2:Y:S02]  /*0720*/  LDG.E.64 R2, desc[UR52][R2.64] ;  /* 0x0000003402027981 */ /* 0x001ea4000c1e1b00 */
[----:B--2---:R-:W-:-:S04]  /*0730*/  ISETP.NE.U32.AND P0, PT, R2, RZ, PT ;  /* 0x000000ff0200720c */ /* 0x004fc80003f05070 */
[----:B------:R-:W-:-:S13]  /*0740*/  ISETP.NE.AND.EX P0, PT, R3, RZ, PT, P0 ;  /* 0x000000ff0300720c */ /* 0x000fda0003f05300 */
[----:B------:R-:W-:Y:S05]  /*0750*/  @!P0 BRA `(.L_x_3) ;  /* 0x0000000000088947 */ /* 0x000fea0003800000 */
[----:B------:R1:W5:Y:S01]  /*0760*/  LD.E R153, desc[UR52][R2.64] ;  /* 0x0000003402997980 */ /* 0x000362000c101900 */
[----:B------:R-:W-:Y:S05]  /*0770*/  BRA `(.L_x_4) ;  /* 0x0000000000247947 */ /* 0x000fea0003800000 */
.L_x_3:
[----:B------:R-:W-:Y:S02]  /*0780*/  ULDC.64 UR6, c[0x0][0x788] ;  /* 0x0001e20000067ab9 */ /* 0x000fe40000000a00 */
[----:B------:R-:W-:-:S04]  /*0790*/  ISETP.NE.U32.AND P0, PT, RZ, UR6, PT ;  /* 0x00000006ff007c0c */ /* 0x000fc8000bf05070 */
[----:B------:R-:W-:-:S13]  /*07a0*/  ISETP.NE.AND.EX P0, PT, RZ, UR7, PT, P0 ;  /* 0x00000007ff007c0c */ /* 0x000fda000bf05300 */
[----:B------:R-:W-:Y:S05]  /*07b0*/  @!P0 BRA `(.L_x_5) ;  /* 0x00000000000c8947 */ /* 0x000fea0003800000 */
[----:B------:R-:W0:Y:S02]  /*07c0*/  LDC.64 R2, c[0x0][0x788] ;  /* 0x0001e200ff027b82 */ /* 0x000e240000000a00 */
[----:B0-----:R0:W5:Y:S01]  /*07d0*/  LDG.E R153, desc[UR52][R2.64] ;  /* 0x0000003402997981 */ /* 0x001162000c1e1900 */
[----:B------:R-:W-:Y:S05]  /*07e0*/  BRA `(.L_x_4) ;  /* 0x0000000000087947 */ /* 0x000fea0003800000 */
.L_x_5:
[----:B------:R-:W-:Y:S02]  /*07f0*/  ULDC UR5, c[0x0][0x780] ;  /* 0x0001e00000057ab9 */ /* 0x000fe40000000800 */
[----:B------:R-:W-:-:S07]  /*0800*/  IMAD.U32 R153, RZ, RZ, UR5 ;  /* 0x00000005ff997e24 */ /* 0x000fce000f8e00ff */
.L_x_4:
[----:B------:R-:W-:Y:S02]  /*0810*/  ULDC.64 UR6, c[0x0][0x7a0] ;  /* 0x0001e80000067ab9 */ /* 0x000fe40000000a00 */
[----:B------:R-:W-:-:S04]  /*0820*/  ISETP.NE.U32.AND P0, PT, RZ, UR6, PT ;  /* 0x00000006ff007c0c */ /* 0x000fc8000bf05070 */
[----:B------:R-:W-:-:S13]  /*0830*/  ISETP.NE.AND.EX P0, PT, RZ, UR7, PT, P0 ;  /* 0x00000007ff007c0c */ /* 0x000fda000bf05300 */
[----:B------:R-:W-:Y:S05]  /*0840*/  @!P0 BRA `(.L_x_6) ;  /* 0x00000000001c8947 */ /* 0x000fea0003800000 */
[----:B01----:R-:W0:Y:S02]  /*0850*/  LDC.64 R2, c[0x0][0x7a0] ;  /* 0x0001e800ff027b82 */ /* 0x003e240000000a00 */
[----:B0-----:R-:W2:Y:S02]  /*0860*/  LDG.E.64 R2, desc[UR52][R2.64] ;  /* 0x0000003402027981 */ /* 0x001ea4000c1e1b00 */
[----:B--2---:R-:W-:-:S04]  /*0870*/  ISETP.NE.U32.AND P0, PT, R2, RZ, PT ;  /* 0x000000ff0200720c */ /* 0x004fc80003f05070 */
[----:B------:R-:W-:-:S13]  /*0880*/  ISETP.NE.AND.EX P0, PT, R3, RZ, PT, P0 ;  /* 0x000000ff0300720c */ /* 0x000fda0003f05300 */
[----:B------:R-:W-:Y:S05]  /*0890*/  @!P0 BRA `(.L_x_6) ;  /* 0x0000000000088947 */ /* 0x000fea0003800000 */
[----:B------:R3:W5:Y:S01]  /*08a0*/  LD.E R152, desc[UR52][R2.64] ;  /* 0x0000003402987980 */ /* 0x000762000c101900 */
[----:B------:R-:W-:Y:S05]  /*08b0*/  BRA `(.L_x_7) ;  /* 0x0000000000247947 */ /* 0x000fea0003800000 */
.L_x_6:
[----:B------:R-:W-:Y:S02]  /*08c0*/  ULDC.64 UR6, c[0x0][0x790] ;  /* 0x0001e40000067ab9 */ /* 0x000fe40000000a00 */
[----:B------:R-:W-:-:S04]  /*08d0*/  ISETP.NE.U32.AND P0, PT, RZ, UR6, PT ;  /* 0x00000006ff007c0c */ /* 0x000fc8000bf05070 */
[----:B------:R-:W-:-:S13]  /*08e0*/  ISETP.NE.AND.EX P0, PT, RZ, UR7, PT, P0 ;  /* 0x00000007ff007c0c */ /* 0x000fda000bf05300 */
[----:B------:R-:W-:Y:S05]  /*08f0*/  @!P0 BRA `(.L_x_8) ;  /* 0x00000000000c8947 */ /* 0x000fea0003800000 */
[----:B01----:R-:W0:Y:S02]  /*0900*/  LDC.64 R2, c[0x0][0x790] ;  /* 0x0001e400ff027b82 */ /* 0x003e240000000a00 */
[----:B0-----:R2:W5:Y:S01]  /*0910*/  LDG.E R152, desc[UR52][R2.64] ;  /* 0x0000003402987981 */ /* 0x001562000c1e1900 */
[----:B------:R-:W-:Y:S05]  /*0920*/  BRA `(.L_x_7) ;  /* 0x0000000000087947 */ /* 0x000fea0003800000 */
.L_x_8:
[----:B------:R-:W-:Y:S02]  /*0930*/  ULDC UR5, c[0x0][0x784] ;  /* 0x0001e10000057ab9 */ /* 0x000fe40000000800 */
[----:B------:R-:W-:-:S07]  /*0940*/  IMAD.U32 R152, RZ, RZ, UR5 ;  /* 0x00000005ff987e24 */ /* 0x000fce000f8e00ff */
.L_x_7:
[----:B0123--:R-:W0:Y:S01]  /*0950*/  LDC R2, c[0x0][0x85c] ;  /* 0x00021700ff027b82 */ /* 0x00fe220000000800 */
[----:B------:R-:W1:Y:S01]  /*0960*/  S2R R12, SR_CTAID.Y ;  /* 0x00000000000c7919 */ /* 0x000e620000002600 */
[----:B------:R-:W-:Y:S01]  /*0970*/  UISETP.NE.AND UP0, UPT, UR13, 0x2, UPT ;  /* 0x000000020d00788c */ /* 0x000fe2000bf05270 */
[----:B------:R-:W-:Y:S01]  /*0980*/  IMAD.MOV.U32 R5, RZ, RZ, RZ ;  /* 0x000000ffff057224 */ /* 0x000fe200078e00ff */
[----:B------:R-:W-:Y:S01]  /*0990*/  ULDC UR5, c[0x0][0x28c] ;  /* 0x0000a30000057ab9 */ /* 0x000fe20000000800 */
[----:B------:R-:W2:Y:S01]  /*09a0*/  S2R R4, SR_CTAID.X ;  /* 0x0000000000047919 */ /* 0x000ea20000002500 */
[----:B------:R-:W-:Y:S02]  /*09b0*/  UIADD3 UR5, UR5, 0x3f, URZ ;  /* 0x0000003f05057890 */ /* 0x000fe4000fffe03f */
[----:B------:R-:W-:Y:S01]  /*09c0*/  PLOP3.LUT P0, PT, PT, PT, UP0, 0x80, 0x0 ;  /* 0x000000000000781c */ /* 0x000fe20003f0f008 */
[----:B------:R-:W-:Y:S01]  /*09d0*/  UMOV UR36, URZ ;  /* 0x0000003f00247c82 */ /* 0x000fe20008000000 */
[----:B------:R-:W-:Y:S01]  /*09e0*/  USHF.R.S32.HI UR8, URZ, 0x1f, UR5 ;  /* 0x0000001f3f087899 */ /* 0x000fe20008011405 */
[----:B------:R-:W-:Y:S01]  /*09f0*/  UMOV UR37, URZ ;  /* 0x0000003f00257c82 */ /* 0x000fe20008000000 */
[----:B------:R-:W-:-:S02]  /*0a00*/  ULDC.64 UR10, c[0x0][0x850] ;  /* 0x00021400000a7ab9 */ /* 0x000fc40000000a00 */
[----:B------:R-:W-:-:S04]  /*0a10*/  ULEA.HI UR8, UR8, UR5, URZ, 0x6 ;  /* 0x0000000508087291 */ /* 0x000fc8000f8f303f */
[----:B------:R-:W-:Y:S01]  /*0a20*/  USHF.R.S32.HI UR39, URZ, 0x6, UR8 ;  /* 0x000000063f277899 */ /* 0x000fe20008011408 */
[----:B0-----:R-:W-:-:S04]  /*0a30*/  ISETP.NE.AND P2, PT, R2, 0x1, PT ;  /* 0x000000010200780c */ /* 0x001fc80003f45270 */
[----:B------:R-:W-:-:S09]  /*0a40*/  P2R R3, PR, RZ, 0x4 ;  /* 0x00000004ff037803 */ /* 0x000fd20000000000 */
[----:B------:R-:W2:Y:S01]  /*0a50*/  @P2 LDC R17, c[0x0][0x10] ;  /* 0x00000400ff112b82 */ /* 0x000ea20000000800 */
[----:B-1----:R-:W-:Y:S02]  /*0a60*/  @P2 IMAD.MOV.U32 R6, RZ, RZ, R12 ;  /* 0x000000ffff062224 */ /* 0x002fe400078e000c */
[----:B------:R-:W-:-:S05]  /*0a70*/  @P2 IMAD.MOV.U32 R7, RZ, RZ, RZ ;  /* 0x000000ffff072224 */ /* 0x000fca00078e00ff */
[----:B------:R-:W0:Y:S01]  /*0a80*/  @!P2 LDC R3, c[0x0][0xc] ;  /* 0x00000300ff03ab82 */ /* 0x000e220000000800 */
[----:B------:R-:W-:Y:S01]  /*0a90*/  ULDC UR6, c[0x0][0xc] ;  /* 0x0000030000067ab9 */ /* 0x000fe20000000800 */
[----:B------:R-:W-:Y:S01]  /*0aa0*/  ULDC UR7, c[0x0][0x10] ;  /* 0x0000040000077ab9 */ /* 0x000fe20000000800 */
[----:B------:R-:W-:Y:S01]  /*0ab0*/  ULDC UR5, c[0x0][0x14] ;  /* 0x0000050000057ab9 */ /* 0x000fe20000000800 */
[----:B------:R-:W-:-:S04]  /*0ac0*/  UIMAD.WIDE.U32 UR6, UR6, UR7, URZ ;  /* 0x00000007060672a5 */ /* 0x000fc8000f8e003f */
[----:B------:R-:W-:Y:S02]  /*0ad0*/  UIMAD.WIDE.U32 UR50, UR6, UR5, URZ ;  /* 0x00000005063272a5 */ /* 0x000fe4000f8e003f */
[----:B------:R-:W-:-:S04]  /*0ae0*/  UIMAD UR40, UR7, UR5, URZ ;  /* 0x00000005072872a4 */ /* 0x000fc8000f8e023f */
[----:B------:R-:W-:Y:S01]  /*0af0*/  UIADD3 UR40, UR51, UR40, URZ ;  /* 0x0000002833287290 */ /* 0x000fe2000fffe03f */
[----:B--2---:R-:W-:-:S04]  /*0b00*/  @P2 IMAD.WIDE.U32 R16, R4, R17, R6 ;  /* 0x0000001104102225 */ /* 0x004fc800078e0006 */
[----:B0-----:R-:W-:-:S04]  /*0b10*/  @!P2 IMAD.WIDE.U32 R6, R3, R12, R4 ;  /* 0x0000000c0306a225 */ /* 0x001fc800078e0004 */
[----:B------:R-:W-:Y:S02]  /*0b20*/  @P2 IMAD.MOV.U32 R3, RZ, RZ, RZ ;  /* 0x000000ffff032224 */ /* 0x000fe400078e00ff */
[----:B------:R-:W-:Y:S02]  /*0b30*/  @!P2 IMAD.MOV.U32 R16, RZ, RZ, R6 ;  /* 0x000000ffff10a224 */ /* 0x000fe400078e0006 */
[----:B------:R-:W-:Y:S02]  /*0b40*/  @P2 IMAD.IADD R17, R17, 0x1, R3 ;  /* 0x0000000111112824 */ /* 0x000fe400078e0203 */
[----:B------:R-:W-:Y:S01]  /*0b50*/  @!P2 IMAD.MOV.U32 R17, RZ, RZ, R7 ;  /* 0x000000ffff11a224 */ /* 0x000fe200078e0007 */
[----:B------:R-:W-:Y:S06]  /*0b60*/  @P0 BRA `(.L_x_9) ;  /* 0x0000000000200947 */ /* 0x000fec0003800000 */
[----:B------:R-:W-:Y:S01]  /*0b70*/  UISETP.GE.U32.AND UP0, UPT, UR39, 0x6, UPT ;  /* 0x000000062700788c */ /* 0x000fe2000bf06070 */
[----:B------:R-:W-:Y:S01]  /*0b80*/  IADD3 R16, P0, R16, UR50, RZ ;  /* 0x0000003210107c10 */ /* 0x000fe2000ff1e0ff */
[----:B------:R-:W-:Y:S01]  /*0b90*/  UIMAD.WIDE.U32 UR6, UR39, -0x55555555, URZ ;  /* 0xaaaaaaab270678a5 */ /* 0x000fe2000f8e003f */
[----:B------:R-:W-:Y:S02]  /*0ba0*/  UMOV UR37, URZ ;  /* 0x0000003f00257c82 */ /* 0x000fe40008000000 */
[----:B------:R-:W-:Y:S01]  /*0bb0*/  IADD3.X R17, R17, UR40, RZ, P0, !PT ;  /* 0x0000002811117c10 */ /* 0x000fe200087fe4ff */
[----:B------:R-:W-:-:S04]  /*0bc0*/  USHF.R.U32.HI UR6, URZ, 0x2, UR7 ;  /* 0x000000023f067899 */ /* 0x000fc80008011607 */
[----:B------:R-:W-:Y:S02]  /*0bd0*/  UIMAD UR36, UR6, -0x6, UR39 ;  /* 0xfffffffa062478a4 */ /* 0x000fe4000f8e0227 */
[----:B------:R-:W-:-:S12]  /*0be0*/  @UP0 ULOP3.LUT UR37, UR6, 0x1, URZ, 0xc0, !UPT ;  /* 0x0000000106250892 */ /* 0x000fd8000f8ec03f */
.L_x_9:
[----:B------:R-:W-:Y:S01]  /*0bf0*/  ISETP.GE.U32.AND P0, PT, R16, UR10, PT ;  /* 0x0000000a10007c0c */ /* 0x000fe2000bf06070 */
[----:B------:R-:W-:Y:S01]  /*0c00*/  IMAD.MOV.U32 R22, RZ, RZ, -0x1 ;  /* 0xffffffffff167424 */ /* 0x000fe200078e00ff */
[----:B------:R-:W-:Y:S01]  /*0c10*/  PRMT R3, RZ, 0x7610, R3 ;  /* 0x00007610ff037816 */ /* 0x000fe20000000003 */
[----:B------:R-:W-:Y:S01]  /*0c20*/  IMAD.MOV.U32 R19, RZ, RZ, -0x1 ;  /* 0xffffffffff137424 */ /* 0x000fe200078e00ff */
[----:B------:R-:W-:Y:S01]  /*0c30*/  ISETP.GE.U32.AND.EX P0, PT, R17, UR11, PT, P0 ;  /* 0x0000000b11007c0c */ /* 0x000fe2000bf06100 */
[----:B------:R-:W-:-:S12]  /*0c40*/  IMAD.MOV.U32 R18, RZ, RZ, -0x1 ;  /* 0xffffffffff127424 */ /* 0x000fd800078e00ff */
[----:B------:R-:W-:Y:S05]  /*0c50*/  @P0 BRA `(.L_x_10) ;  /* 0x0000000400580947 */ /* 0x000fea0003800000 */
[----:B------:R-:W0:Y:S01]  /*0c60*/  LDC.64 R14, c[0x0][0x828] ;  /* 0x00020a00ff0e7b82 */ /* 0x000e220000000a00 */
[----:B------:R-:W-:Y:S02]  /*0c70*/  IMAD.MOV.U32 R6, RZ, RZ, R16 ;  /* 0x000000ffff067224 */ /* 0x000fe400078e0010 */
[----:B------:R-:W-:-:S05]  /*0c80*/  IMAD.MOV.U32 R7, RZ, RZ, R17 ;  /* 0x000000ffff077224 */ /* 0x000fca00078e0011 */
[----:B------:R-:W1:Y:S08]  /*0c90*/  LDC R18, c[0x0][0x830] ;  /* 0x00020c00ff127b82 */ /* 0x000e700000000800 */
[----:B------:R-:W2:Y:S01]  /*0ca0*/  LDC.64 R20, c[0x0][0x820] ;  /* 0x00020800ff147b82 */ /* 0x000ea20000000a00 */
[----:B0-----:R-:W-:-:S04]  /*0cb0*/  ISETP.NE.U32.AND P0, PT, R14, RZ, PT ;  /* 0x000000ff0e00720c */ /* 0x001fc80003f05070 */
[----:B------:R-:W-:-:S13]  /*0cc0*/  ISETP.NE.AND.EX P0, PT, R15, RZ, PT, P0 ;  /* 0x000000ff0f00720c */ /* 0x000fda0003f05300 */
[----:B-12---:R-:W-:Y:S05]  /*0cd0*/  @!P0 BRA `(.L_x_11) ;  /* 0x0000000000288947 */ /* 0x006fea0003800000 */
[----:B------:R-:W0:Y:S02]  /*0ce0*/  LDC R3, c[0x0][0x834] ;  /* 0x00020d00ff037b82 */ /* 0x000e240000000800 */
[----:B0-----:R-:W-:-:S05]  /*0cf0*/  IADD3 R3, P0, R16, R3, RZ ;  /* 0x0000000310037210 */ /* 0x001fca0007f1e0ff */
[----:B------:R-:W-:-:S04]  /*0d00*/  IMAD.X R13, RZ, RZ, R17, P0 ;  /* 0x000000ffff0d7224 */ /* 0x000fc800000e0611 */
[----:B------:R-:W-:-:S04]  /*0d10*/  IMAD.WIDE.U32 R6, R13, R14, RZ ;  /* 0x0000000e0d067225 */ /* 0x000fc800078e00ff */
[----:B------:R-:W-:-:S04]  /*0d20*/  IMAD.WIDE.U32 R8, P0, R3, R15, R6 ;  /* 0x0000000f03087225 */ /* 0x000fc80007800006 */
[----:B------:R-:W-:-:S04]  /*0d30*/  IMAD.WIDE.U32 R6, R3, R14, RZ ;  /* 0x0000000e03067225 */ /* 0x000fc800078e00ff */
[----:B------:R-:W-:Y:S01]  /*0d40*/  IMAD.X R11, RZ, RZ, RZ, P0 ;  /* 0x000000ffff0b7224 */ /* 0x000fe200000e06ff */
[----:B------:R-:W-:Y:S01]  /*0d50*/  IADD3 RZ, P0, R7, R8, RZ ;  /* 0x0000000807ff7210 */ /* 0x000fe20007f1e0ff */
[----:B------:R-:W-:-:S04]  /*0d60*/  IMAD.MOV.U32 R10, RZ, RZ, R9 ;  /* 0x000000ffff0a7224 */ /* 0x000fc800078e0009 */
[----:B------:R-:W-:-:S08]  /*0d70*/  IMAD.WIDE.U32.X R6, R13, R15, R10, P0 ;  /* 0x0000000f0d067225 */ /* 0x000fd000000e040a */
.L_x_11:
[-CC-:B------:R-:W-:Y:S01]  /*0d80*/  SHF.R.U64 R28, R6, R18.reuse, R7.reuse ;  /* 0x00000012061c7219 */ /* 0x180fe20000001207 */
[----:B------:R-:W0:Y:S01]  /*0d90*/  LDC R10, c[0x0][0x818] ;  /* 0x00020600ff0a7b82 */ /* 0x000e220000000800 */
[----:B------:R-:W-:Y:S01]  /*0da0*/  SHF.R.U32.HI R5, RZ, R18, R7 ;  /* 0x00000012ff057219 */ /* 0x000fe20000011607 */
[----:B------:R-:W-:Y:S01]  /*0db0*/  ULDC UR5, c[0x0][0x150] ;  /* 0x0000540000057ab9 */ /* 0x000fe20000000800 */
[----:B------:R-:W-:Y:S02]  /*0dc0*/  IADD3 R9, P0, RZ, -R28, RZ ;  /* 0x8000001cff097210 */ /* 0x000fe40007f1e0ff */
[----:B------:R-:W-:-:S03]  /*0dd0*/  I2FP.F32.U32 R3, R4 ;  /* 0x0000000400037245 */ /* 0x000fc60000201000 */
[----:B------:R-:W1:Y:S01]  /*0de0*/  LDC.64 R24, c[0x0][0x840] ;  /* 0x00021000ff187b82 */ /* 0x000e620000000a00 */
[----:B------:R-:W-:Y:S02]  /*0df0*/  IMAD.X R11, RZ, RZ, ~R5, P0 ;  /* 0x000000ffff0b7224 */ /* 0x000fe400000e0e05 */
[----:B------:R-:W-:Y:S01]  /*0e00*/  FMUL R3, R3, UR5 ;  /* 0x0000000503037c20 */ /* 0x000fe20008400000 */
[----:B------:R-:W-:Y:S01]  /*0e10*/  IMAD.WIDE.U32 R6, R9, R20, R16 ;  /* 0x0000001409067225 */ /* 0x000fe200078e0010 */
[----:B------:R-:W-:-:S03]  /*0e20*/  ULDC UR5, c[0x0][0x154] ;  /* 0x0000550000057ab9 */ /* 0x000fc60000000800 */
[----:B------:R-:W-:Y:S01]  /*0e30*/  IMAD R8, R11, R20, RZ ;  /* 0x000000140b087224 */ /* 0x000fe200078e02ff */
[----:B------:R-:W2:Y:S01]  /*0e40*/  LDC R5, c[0x0][0x144] ;  /* 0x00005100ff057b82 */ /* 0x000ea20000000800 */
[----:B------:R-:W3:Y:S02]  /*0e50*/  F2I.U32.TRUNC.NTZ R3, R3 ;  /* 0x0000000300037305 */ /* 0x000ee4000020f000 */
[----:B------:R-:W-:-:S04]  /*0e60*/  IMAD R9, R9, R21, R8 ;  /* 0x0000001509097224 */ /* 0x000fc800078e0208 */
[----:B------:R-:W-:Y:S01]  /*0e70*/  IMAD.IADD R7, R7, 0x1, R9 ;  /* 0x0000000107077824 */ /* 0x000fe200078e0209 */
[----:B------:R-:W4:Y:S01]  /*0e80*/  LDC R18, c[0x0][0x808] ;  /* 0x00020200ff127b82 */ /* 0x000f220000000800 */
[----:B------:R-:W-:-:S03]  /*0e90*/  IMAD.MOV.U32 R9, RZ, RZ, -0x1 ;  /* 0xffffffffff097424 */ /* 0x000fc600078e00ff */
[----:B0-----:R-:W-:Y:S02]  /*0ea0*/  SHF.R.U64 R14, R6, R10, R7 ;  /* 0x0000000a060e7219 */ /* 0x001fe40000001207 */
[----:B------:R-:W-:Y:S02]  /*0eb0*/  I2FP.F32.U32 R6, R12 ;  /* 0x0000000c00067245 */ /* 0x000fe40000201000 */
[----:B------:R-:W0:Y:S01]  /*0ec0*/  LDC R20, c[0x0][0x858] ;  /* 0x00021600ff147b82 */ /* 0x000e220000000800 */
[----:B-1----:R-:W-:Y:S01]  /*0ed0*/  ISETP.NE.U32.AND P0, PT, R24, RZ, PT ;  /* 0x000000ff1800720c */ /* 0x002fe20003f05070 */
[----:B---3--:R-:W-:Y:S02]  /*0ee0*/  IMAD.MOV R8, RZ, RZ, -R3 ;  /* 0x000000ffff087224 */ /* 0x008fe400078e0a03 */
[----:B------:R-:W-:Y:S01]  /*0ef0*/  FMUL R6, R6, UR5 ;  /* 0x0000000506067c20 */ /* 0x000fe20008400000 */
[----:B------:R-:W-:Y:S02]  /*0f00*/  SHF.R.U32.HI R7, RZ, R10, R7 ;  /* 0x0000000aff077219 */ /* 0x000fe40000011607 */
[----:B------:R-:W-:Y:S01]  /*0f10*/  ISETP.NE.AND.EX P0, PT, R25, RZ, PT, P0 ;  /* 0x000000ff1900720c */ /* 0x000fe20003f05300 */
[----:B------:R1:W3:Y:S01]  /*0f20*/  F2I.U32.TRUNC.NTZ R13, R6 ;  /* 0x00000006000d7305 */ /* 0x0002e2000020f000 */
[----:B------:R-:W1:Y:S01]  /*0f30*/  LDC R15, c[0x0][0x148] ;  /* 0x00005200ff0f7b82 */ /* 0x000e620000000800 */
[----:B--2---:R-:W-:-:S07]  /*0f40*/  IMAD R3, R5, R8, R4 ;  /* 0x0000000805037224 */ /* 0x004fce00078e0204 */
[----:B------:R-:W2:Y:S01]  /*0f50*/  LDC R21, c[0x0][0x800] ;  /* 0x00020000ff157b82 */ /* 0x000ea20000000800 */
[-CC-:B----4-:R-:W-:Y:S02]  /*0f60*/  SHF.R.U64 R30, R14, R18.reuse, R7.reuse ;  /* 0x000000120e1e7219 */ /* 0x190fe40000001207 */
[----:B------:R-:W-:Y:S01]  /*0f70*/  SHF.R.U32.HI R5, RZ, R18, R7 ;  /* 0x00000012ff057219 */ /* 0x000fe20000011607 */
[----:B------:R-:W-:-:S04]  /*0f80*/  IMAD.MOV.U32 R7, RZ, RZ, 0x1 ;  /* 0x00000001ff077424 */ /* 0x000fc800078e00ff */
[----:B------:R-:W4:Y:S01]  /*0f90*/  LDC R22, c[0x0][0x848] ;  /* 0x00021200ff167b82 */ /* 0x000f220000000800 */
[-C--:B0-----:R-:W-:Y:S02]  /*0fa0*/  SHF.L.U32 R4, R9, R20.reuse, RZ ;  /* 0x0000001409047219 */ /* 0x081fe400000006ff */
[--C-:B------:R-:W-:Y:S02]  /*0fb0*/  SHF.R.U64 R18, R30, R20, R5.reuse ;  /* 0x000000141e127219 */ /* 0x100fe40000001205 */
[----:B------:R-:W-:Y:S02]  /*0fc0*/  LOP3.LUT R11, RZ, R4, RZ, 0x33, !PT ;  /* 0x00000004ff0b7212 */ /* 0x000fe400078e33ff */
[-C--:B------:R-:W-:Y:S01]  /*0fd0*/  SHF.R.U32.HI R5, RZ, R20.reuse, R5 ;  /* 0x00000014ff057219 */ /* 0x080fe20000011605 */
[----:B------:R-:W0:Y:S01]  /*0fe0*/  LDC R27, c[0x0][0x838] ;  /* 0x00020e00ff1b7b82 */ /* 0x000e220000000800 */
[----:B------:R-:W-:Y:S01]  /*0ff0*/  SHF.L.U32 R10, R7, R20, RZ ;  /* 0x00000014070a7219 */ /* 0x000fe200000006ff */
[----:B------:R-:W-:-:S06]  /*1000*/  IMAD.MOV.U32 R4, RZ, RZ, R18 ;  /* 0x000000ffff047224 */ /* 0x000fcc00078e0012 */
[----:B------:R-:W0:Y:S01]  /*1010*/  LDC R26, c[0x0][0x810] ;  /* 0x00020400ff1a7b82 */ /* 0x000e220000000800 */
[----:B-1-3--:R-:W-:Y:S05]  /*1020*/  @!P0 BRA `(.L_x_12) ;  /* 0x0000000000288947 */ /* 0x00afea0003800000 */
[----:B------:R-:W1:Y:S02]  /*1030*/  LDC R9, c[0x0][0x84c] ;  /* 0x00021300ff097b82 */ /* 0x000e640000000800 */
[----:B-1----:R-:W-:-:S05]  /*1040*/  IADD3 R9, P0, R18, R9, RZ ;  /* 0x0000000912097210 */ /* 0x002fca0007f1e0ff */
        /* <DEDUP_REMOVED lines=8> */
.L_x_12:
[----:B----4-:R-:W-:Y:S01]  /*10d0*/  SHF.R.U64 R4, R4, R22, R5 ;  /* 0x0000001604047219 */ /* 0x010fe20000001205 */
[----:B--2---:R-:W-:Y:S01]  /*10e0*/  VIADD R5, R21, 0xffffffff ;  /* 0xffffffff15057836 */ /* 0x004fe20000000000 */
[----:B------:R-:W-:Y:S01]  /*10f0*/  LOP3.LUT R11, R30, R11, RZ, 0xc0, !PT ;  /* 0x0000000b1e0b7212 */ /* 0x000fe200078ec0ff */
[----:B------:R-:W-:Y:S02]  /*1100*/  IMAD.MOV R13, RZ, RZ, -R13 ;  /* 0x000000ffff0d7224 */ /* 0x000fe400078e0a0d */
[----:B------:R-:W-:Y:S01]  /*1110*/  IMAD.MOV R6, RZ, RZ, -R4 ;  /* 0x000000ffff067224 */ /* 0x000fe200078e0a04 */
[----:B------:R-:W-:Y:S01]  /*1120*/  LOP3.LUT R5, R14, R5, RZ, 0xc0, !PT ;  /* 0x000000050e057212 */ /* 0x000fe200078ec0ff */
[----:B------:R-:W-:Y:S02]  /*1130*/  IMAD R10, R10, R4, R11 ;  /* 0x000000040a0a7224 */ /* 0x000fe400078e020b */
[----:B------:R-:W-:Y:S02]  /*1140*/  @P2 IMAD R3, R15, R13, R12 ;  /* 0x0000000d0f032224 */ /* 0x000fe400078e020c */
[----:B0-----:R-:W-:-:S02]  /*1150*/  IMAD R4, R6, R27, R18 ;  /* 0x0000001b06047224 */ /* 0x001fc400078e0212 */
[----:B------:R-:W-:Y:S02]  /*1160*/  IMAD R22, R10, R26, R3 ;  /* 0x0000001a0a167224 */ /* 0x000fe400078e0203 */
[----:B------:R-:W-:Y:S02]  /*1170*/  IMAD R5, R4, R21, R5 ;  /* 0x0000001504057224 */ /* 0x000fe400078e0205 */
[----:B------:R-:W-:Y:S02]  /*1180*/  IMAD.MOV.U32 R3, RZ, RZ, 0x1 ;  /* 0x00000001ff037424 */ /* 0x000fe400078e00ff */
[----:B------:R-:W-:Y:S01]  /*1190*/  IMAD.MOV.U32 R18, RZ, RZ, R28 ;  /* 0x000000ffff127224 */ /* 0x000fe200078e001c */
[----:B------:R-:W-:Y:S02]  /*11a0*/  SEL R19, R5, R22, !P2 ;  /* 0x0000001605137207 */ /* 0x000fe40005000000 */
[----:B------:R-:W-:-:S07]  /*11b0*/  SEL R22, R22, R5, !P2 ;  /* 0x0000000516167207 */ /* 0x000fce0005000000 */
.L_x_10:
[----:B------:R-:W-:Y:S05]  /*11c0*/  @!P1 BRA `(.L_x_13) ;  /* 0x000000b400989947 */ /* 0x000fea0003800000 */
[----:B------:R-:W-:-:S06]  /*11d0*/  UISETP.GT.U32.AND UP0, UPT, UR12, 0x1, UPT ;  /* 0x000000010c00788c */ /* 0x000fcc000bf04070 */
[----:B------:R-:W-:-:S13]  /*11e0*/  PLOP3.LUT P0, PT, PT, PT, UP0, 0x80, 0x0 ;  /* 0x000000000000781c */ /* 0x000fda0003f0f008 */
[----:B------:R-:W-:Y:S05]  /*11f0*/  @P0 EXIT ;  /* 0x000000000000094d */ /* 0x000fea0003800000 */
.L_x_14:
[----:B------:R-:W-:-:S08]  /*1200*/  NOP ;  /* 0x0000000000007918 */ /* 0x000fd00000000000 */
[----:B------:R-:W0:Y:S02]  /*1210*/  USETMAXREG.TRY_ALLOC.CTAPOOL UP0, 0xe8 ;  /* 0x000000e8000079c8 */ /* 0x000e240008000600 */
[----:B0-----:R-:W-:-:S13]  /*1220*/  PLOP3.LUT P0, PT, PT, PT, UP0, 0x80, 0x0 ;  /* 0x000000000000781c */ /* 0x001fda0003f0f008 */
[----:B------:R-:W-:Y:S05]  /*1230*/  @!P0 BRA `(.L_x_14) ;  /* 0xfffffffc00f08947 */ /* 0x000fea000383ffff */
[----:B------:R-:W-:-:S13]  /*1240*/  LOP3.LUT P0, RZ, R3, 0xff, RZ, 0xc0, !PT ;  /* 0x000000ff03ff7812 */ /* 0x000fda000780c0ff */
[----:B------:R-:W-:Y:S05]  /*1250*/  @!P0 EXIT ;  /* 0x000000000000894d */ /* 0x000fea0003800000 */
[----:B------:R-:W-:Y:S01]  /*1260*/  SHF.R.S32.HI R0, RZ, 0x1f, R23 ;  /* 0x0000001fff007819 */ /* 0x000fe20000011417 */
[----:B------:R-:W0:Y:S01]  /*1270*/  S2UR UR4, SR_CgaCtaId ;  /* 0x00000000000479c3 */ /* 0x000e220000008800 */
[----:B------:R-:W-:Y:S02]  /*1280*/  UIADD3 UR5, UR46, -0x1, URZ ;  /* 0xffffffff2e057890 */ /* 0x000fe4000fffe03f */
[----:B------:R-:W-:Y:S01]  /*1290*/  LEA.HI R3, R0, R23, RZ, 0x2 ;  /* 0x0000001700037211 */ /* 0x000fe200078f10ff */
[----:B------:R-:W-:Y:S01]  /*12a0*/  UMOV UR43, 0x400 ;  /* 0x00000400002b7882 */ /* 0x000fe20000000000 */
[----:B------:R-:W-:Y:S02]  /*12b0*/  UISETP.NE.AND UP0, UPT, UR5, URZ, UPT ;  /* 0x0000003f0500728c */ /* 0x000fe4000bf05270 */
[--C-:B------:R-:W-:Y:S01]  /*12c0*/  SHF.R.S32.HI R154, RZ, 0x2, R3.reuse ;  /* 0x00000002ff9a7819 */ /* 0x100fe20000011403 */
[----:B------:R-:W-:Y:S01]  /*12d0*/  UIADD3 UR41, UR39, -0x1, URZ ;  /* 0xffffffff27297890 */ /* 0x000fe2000fffe03f */
[----:B------:R-:W-:Y:S01]  /*12e0*/  SHF.R.S32.HI R5, RZ, 0x1f, R3 ;  /* 0x0000001fff057819 */ /* 0x000fe20000011403 */
[----:B------:R-:W-:Y:S01]  /*12f0*/  USHF.L.U32 UR42, UR39, 0x1, URZ ;  /* 0x00000001272a7899 */ /* 0x000fe2000800063f */
[----:B------:R-:W-:Y:S01]  /*1300*/  LOP3.LUT R4, R3, 0xfffffffc, RZ, 0xc0, !PT ;  /* 0xfffffffc03047812 */ /* 0x000fe200078ec0ff */
[----:B------:R-:W-:Y:S01]  /*1310*/  USEL UR45, URZ, 0x1, UP0 ;  /* 0x000000013f2d7887 */ /* 0x000fe20008000000 */
[----:B------:R-:W-:-:S02]  /*1320*/  LEA.HI R5, R5, R154, RZ, 0x3 ;  /* 0x0000009a05057211 */ /* 0x000fc400078f18ff */
[----:B------:R-:W-:Y:S01]  /*1330*/  LEA.HI R3, R0, R23, RZ, 0x5 ;  /* 0x0000001700037211 */ /* 0x000fe200078f28ff */
[----:B------:R-:W-:Y:S01]  /*1340*/  IMAD.IADD R23, R23, 0x1, -R4 ;  /* 0x0000000117177824 */ /* 0x000fe200078e0a04 */
[----:B------:R-:W-:-:S03]  /*1350*/  LOP3.LUT R5, R5, 0xfffffff8, RZ, 0xc0, !PT ;  /* 0xfffffff805057812 */ /* 0x000fc600078ec0ff */
[----:B------:R-:W-:Y:S02]  /*1360*/  IMAD.SHL.U32 R164, R23, 0x2, RZ ;  /* 0x0000000217a47824 */ /* 0x000fe400078e00ff */
[----:B------:R-:W-:Y:S01]  /*1370*/  IMAD.IADD R154, R154, 0x1, -R5 ;  /* 0x000000019a9a7824 */ /* 0x000fe200078e0a05 */
[----:B------:R-:W-:Y:S01]  /*1380*/  SHF.R.S32.HI R5, RZ, 0x5, R3 ;  /* 0x00000005ff057819 */ /* 0x000fe20000011403 */
[----:B0-----:R-:W-:Y:S02]  /*1390*/  ULEA UR43, UR4, UR43, 0x18 ;  /* 0x0000002b042b7291 */ /* 0x001fe4000f8ec03f */
[----:B------:R-:W-:Y:S01]  /*13a0*/  USHF.L.U32 UR4, UR5, 0x3, URZ ;  /* 0x0000000305047899 */ /* 0x000fe2000800063f */
[----:B------:R-:W-:Y:S01]  /*13b0*/  LEA.HI R0, R154, R154, RZ, 0x1 ;  /* 0x0000009a9a007211 */ /* 0x000fe200078f08ff */
[C---:B------:R-:W-:Y:S01]  /*13c0*/  IMAD R4, R5.reuse, 0x400, R164 ;  /* 0x0000040005047824 */ /* 0x040fe200078e02a4 */
[----:B------:R-:W-:Y:S01]  /*13d0*/  SHF.R.S32.HI R155, RZ, 0x1f, R154 ;  /* 0x0000001fff9b7819 */ /* 0x000fe2000001149a */
[----:B------:R-:W-:Y:S01]  /*13e0*/  ULOP3.LUT UR4, UR4, 0x8, URZ, 0xc0, !UPT ;  /* 0x0000000804047892 */ /* 0x000fe2000f8ec03f */
[----:B------:R-:W-:Y:S01]  /*13f0*/  SHF.R.S32.HI R168, RZ, 0x1, R0 ;  /* 0x00000001ffa87819 */ /* 0x000fe20000011400 */
[----:B------:R-:W-:Y:S01]  /*1400*/  IMAD R167, R5, -0x10, -R154 ;  /* 0xfffffff005a77824 */ /* 0x000fe200078e0a9a */
[----:B------:R-:W-:Y:S01]  /*1410*/  LOP3.LUT R3, R0, 0x3fffffe, RZ, 0xc0, !PT ;  /* 0x03fffffe00037812 */ /* 0x000fe200078ec0ff */
[----:B------:R-:W-:-:S02]  /*1420*/  ULOP3.LUT UR47, UR4, 0x8, URZ, 0x3c, !UPT ;  /* 0x00000008042f7892 */ /* 0x000fc4000f8e3c3f */
[----:B------:R-:W-:Y:S01]  /*1430*/  IMAD.SHL.U32 R0, R168, 0x80, RZ ;  /* 0x00000080a8007824 */ /* 0x000fe200078e00ff */
[----:B------:R-:W-:Y:S01]  /*1440*/  ULOP3.LUT UR48, UR4, 0x18, URZ, 0x3c, !UPT ;  /* 0x0000001804307892 */ /* 0x000fe2000f8e3c3f */
[----:B------:R-:W-:Y:S01]  /*1450*/  IMAD.IADD R3, R154, 0x1, -R3 ;  /* 0x000000019a037824 */ /* 0x000fe200078e0a03 */
[----:B------:R-:W-:Y:S01]  /*1460*/  UIADD3 UR44, UR43, 0x70, URZ ;  /* 0x000000702b2c7890 */ /* 0x000fe2000fffe03f */
[----:B------:R-:W-:Y:S01]  /*1470*/  IMAD.WIDE R154, R5, 0x10, R154 ;  /* 0x00000010059a7825 */ /* 0x000fe200078e029a */
[----:B------:R-:W-:Y:S01]  /*1480*/  LOP3.LUT R0, R0, 0x180, RZ, 0xc0, !PT ;  /* 0x0000018000007812 */ /* 0x000fe200078ec0ff */
[----:B------:R-:W-:Y:S01]  /*1490*/  ULDC UR4, c[0x0][0x284] ;  /* 0x0000a10000047ab9 */ /* 0x000fe20000000800 */
[----:B------:R-:W-:Y:S01]  /*14a0*/  ULEA UR46, UR46, UR44, 0x3 ;  /* 0x0000002c2e2e7291 */ /* 0x000fe2000f8e183f */
[----:B------:R-:W-:Y:S01]  /*14b0*/  IMAD R3, R3, 0x40, R4 ;  /* 0x0000004003037824 */ /* 0x000fe200078e0204 */
[----:B------:R-:W-:Y:S01]  /*14c0*/  LEA.HI R166, R0, R0, RZ, 0x1d ;  /* 0x0000000000a67211 */ /* 0x000fe200078fe8ff */
[----:B------:R-:W-:-:S04]  /*14d0*/  VIADD R167, R167, UR4 ;  /* 0x00000004a7a77c36 */ /* 0x000fc80008000000 */
[----:B------:R-:W-:-:S07]  /*14e0*/  IMAD.IADD R166, R166, 0x1, R3 ;  /* 0x00000001a6a67824 */ /* 0x000fce00078e0203 */
.L_x_303:
[----:B------:R-:W-:-:S05]  /*14f0*/  IMAD.U32 R0, RZ, RZ, UR45 ;  /* 0x0000002dff007e24 */ /* 0x000fca000f8e00ff */
[----:B------:R-:W-:-:S04]  /*1500*/  SHF.L.U32 R0, R0, 0x1f, RZ ;  /* 0x0000001f00007819 */ /* 0x000fc800000006ff */
[----:B------:R-:W0:Y:S02]  /*1510*/  SYNCS.PHASECHK.TRANS64.TRYWAIT P0, [UR46+-0x8], R0 ;  /* 0xfffff800ff0075a7 */ /* 0x000e24000800016e */
[----:B01234-:R-:W-:Y:S05]  /*1520*/  @!P0 BRA `(.L_x_15) ;  /* 0x000000c400b08947 */ /* 0x01ffea0003800000 */
.L_x_332:
[----:B------:R-:W-:-:S04]  /*1530*/  UIADD3 UR4, UR43, 0x800, URZ ;  /* 0x000008002b047890 */ /* 0x000fc8000fffe03f */
[----:B------:R-:W-:-:S06]  /*1540*/  ULOP3.LUT UP0, URZ, UR4, 0x1bf, URZ, 0xc0, !UPT ;  /* 0x000001bf043f7892 */ /* 0x000fcc000f80c03f */
[----:B------:R-:W-:-:S13]  /*1550*/  PLOP3.LUT P0, PT, PT, PT, UP0, 0x80, 0x0 ;  /* 0x000000000000781c */ /* 0x000fda0003f0f008 */
[----:B------:R-:W-:Y:S05]  /*1560*/  @!P0 BRA `(.L_x_16) ;  /* 0x0000000000408947 */ /* 0x000fea0003800000 */
[----:B0-----:R-:W-:Y:S01]  /*1570*/  MOV R0, 0x0 ;  /* 0x0000000000007802 */ /* 0x001fe20000000f00 */
[----:B------:R-:W-:Y:S01]  /*1580*/  ULDC.64 UR4, c[0x4][0x70] ;  /* 0x01001c0000047ab9 */ /* 0x000fe20000000a00 */
[----:B------:R-:W-:Y:S01]  /*1590*/  ULDC.64 UR6, c[0x4][0x8] ;  /* 0x0100020000067ab9 */ /* 0x000fe20000000a00 */
[----:B------:R-:W-:Y:S01]  /*15a0*/  IMAD.U32 R4, RZ, RZ, UR4 ;  /* 0x00000004ff047e24 */ /* 0x000fe2000f8e00ff */
[----:B------:R0:W1:Y:S01]  /*15b0*/  LDC.64 R14, c[0x4][R0] ;  /* 0x01000000000e7b82 */ /* 0x0000620000000a00 */
[----:B------:R-:W-:Y:S01]  /*15c0*/  IMAD.U32 R5, RZ, RZ, UR5 ;  /* 0x00000005ff057e24 */ /* 0x000fe2000f8e00ff */
[----:B------:R-:W-:Y:S01]  /*15d0*/  ULDC.64 UR4, c[0x4][0x78] ;  /* 0x01001e0000047ab9 */ /* 0x000fe20000000a00 */
[----:B------:R-:W-:Y:S02]  /*15e0*/  IMAD.U32 R10, RZ, RZ, UR6 ;  /* 0x00000006ff0a7e24 */ /* 0x000fe4000f8e00ff */
[----:B------:R-:W-:Y:S02]  /*15f0*/  IMAD.U32 R6, RZ, RZ, UR4 ;  /* 0x00000004ff067e24 */ /* 0x000fe4000f8e00ff */
[----:B------:R-:W-:-:S02]  /*1600*/  IMAD.U32 R7, RZ, RZ, UR5 ;  /* 0x00000005ff077e24 */ /* 0x000fc4000f8e00ff */
[----:B------:R-:W-:Y:S02]  /*1610*/  IMAD.U32 R11, RZ, RZ, UR7 ;  /* 0x00000007ff0b7e24 */ /* 0x000fe4000f8e00ff */
[----:B------:R-:W-:Y:S02]  /*1620*/  IMAD.MOV.U32 R8, RZ, RZ, 0x70 ;  /* 0x00000070ff087424 */ /* 0x000fe400078e00ff */
[----:B------:R-:W-:Y:S02]  /*1630*/  IMAD.MOV.U32 R12, RZ, RZ, 0x1 ;  /* 0x00000001ff0c7424 */ /* 0x000fe400078e00ff */
[----:B0-----:R-:W-:-:S07]  /*1640*/  IMAD.MOV.U32 R13, RZ, RZ, RZ ;  /* 0x000000ffff0d7224 */ /* 0x001fce00078e00ff */
[----:B------:R-:W-:-:S07]  /*1650*/  LEPC R20, `(.L_x_16) ;  /* 0x000000001014794e */ /* 0x000fce0000000000 */
[----:B-1---5:R-:W-:Y:S05]  /*1660*/  CALL.ABS.NOINC R14 ;  /* 0x000000000e007343 */ /* 0x022fea0003c00000 */
.L_x_16:
[----:B------:R-:W-:-:S06]  /*1670*/  ULOP3.LUT UR4, UR38, 0x1, URZ, 0xfc, !UPT ;  /* 0x0000000126047892 */ /* 0x000fcc000f8efc3f */
[----:B0-----:R-:W-:Y:S01]  /*1680*/  IMAD.U32 R0, RZ, RZ, UR4 ;  /* 0x00000004ff007e24 */ /* 0x001fe2000f8e00ff */
[----:B------:R-:W-:-:S04]  /*1690*/  UMOV UR4, 0xffffffff ;  /* 0xffffffff00047882 */ /* 0x000fc80000000000 */
[----:B------:R-:W-:Y:S01]  /*16a0*/  ISETP.NE.AND P0, PT, R0, 0x3, PT ;  /* 0x000000030000780c */ /* 0x000fe20003f05270 */
[----:B------:R-:W-:-:S12]  /*16b0*/  BRA.DIV UR4, `(.L_x_17) ;  /* 0x000000c604647947 */ /* 0x000fd8000b800000 */
.L_x_334:
[----:B------:R-:W-:Y:S05]  /*16c0*/  @!P0 BRA `(.L_x_18) ;  /* 0x0000000000048947 */ /* 0x000fea0003800000 */
[----:B------:R-:W-:Y:S01]  /*16d0*/  BPT.TRAP 0x1 ;  /* 0x000000040000795c */ /* 0x000fe20000300000 */
.L_x_18:
[----:B------:R-:W-:Y:S02]  /*16e0*/  IMAD.U32 R3, RZ, RZ, UR36 ;  /* 0x00000024ff037e24 */ /* 0x000fe4000f8e00ff */
[----:B------:R-:W-:-:S03]  /*16f0*/  IMAD.U32 R0, RZ, RZ, UR37 ;  /* 0x00000025ff007e24 */ /* 0x000fc6000f8e00ff */
[----:B------:R-:W-:Y:S02]  /*1700*/  LEA R3, R3, UR43, 0x3 ;  /* 0x0000002b03037c11 */ /* 0x000fe4000f8e18ff */
[----:B------:R-:W-:-:S04]  /*1710*/  SHF.L.U32 R0, R0, 0x1f, RZ ;  /* 0x0000001f00007819 */ /* 0x000fc800000006ff */
[----:B------:R0:W1:Y:S01]  /*1720*/  SYNCS.PHASECHK.TRANS64.TRYWAIT P1, [R3+URZ], R0 ;  /* 0x00000000030075a7 */ /* 0x000062000802017f */
[----:B------:R-:W-:Y:S05]  /*1730*/  @!P0 BRA `(.L_x_19) ;  /* 0x0000000000048947 */ /* 0x000fea0003800000 */
[----:B------:R-:W-:Y:S01]  /*1740*/  BPT.TRAP 0x1 ;  /* 0x000000040000795c */ /* 0x000fe20000300000 */
.L_x_19:
[----:B-1----:R-:W-:Y:S05]  /*1750*/  @P1 BRA `(.L_x_20) ;  /* 0x0000000000081947 */ /* 0x002fea0003800000 */
[----:B------:R-:W1:Y:S02]  /*1760*/  SYNCS.PHASECHK.TRANS64.TRYWAIT P1, [R3+URZ], R0 ;  /* 0x00000000030075a7 */ /* 0x000e64000802017f */
[----:B-1----:R-:W-:Y:S05]  /*1770*/  @!P1 BRA `(.L_x_21) ;  /* 0x000000c400509947 */ /* 0x002fea0003800000 */
.L_x_20:
[----:B------:R-:W-:-:S04]  /*1780*/  UIADD3 UR4, UR36, 0x1, URZ ;  /* 0x0000000124047890 */ /* 0x000fc8000fffe03f */
[----:B------:R-:W-:Y:S02]  /*1790*/  UISETP.NE.AND UP0, UPT, UR4, 0x6, UPT ;  /* 0x000000060400788c */ /* 0x000fe4000bf05270 */
[----:B------:R-:W-:Y:S02]  /*17a0*/  IMAD.U32 R5, RZ, RZ, UR4 ;  /* 0x00000004ff057e24 */ /* 0x000fe4000f8e00ff */
[----:B------:R-:W-:Y:S02]  /*17b0*/  USEL UR4, URZ, 0x1, UP0 ;  /* 0x000000013f047887 */ /* 0x000fe40008000000 */
[----:B------:R-:W-:Y:S02]  /*17c0*/  PLOP3.LUT P1, PT, PT, PT, UP0, 0x80, 0x0 ;  /* 0x000000000000781c */ /* 0x000fe40003f2f008 */
[----:B------:R-:W-:Y:S02]  /*17d0*/  ULOP3.LUT UR4, UR37, UR4, URZ, 0x3c, !UPT ;  /* 0x0000000425047292 */ /* 0x000fe4000f8e3c3f */
[----:B------:R-:W-:-:S04]  /*17e0*/  SEL R5, R5, RZ, P1 ;  /* 0x000000ff05057207 */ /* 0x000fc80000800000 */
[----:B01----:R-:W-:Y:S01]  /*17f0*/  IMAD.U32 R3, RZ, RZ, UR4 ;  /* 0x00000004ff037e24 */ /* 0x003fe2000f8e00ff */
[----:B------:R-:W-:Y:S06]  /*1800*/  @!P0 BRA `(.L_x_22) ;  /* 0x0000000000048947 */ /* 0x000fec0003800000 */
[----:B------:R-:W-:Y:S01]  /*1810*/  BPT.TRAP 0x1 ;  /* 0x000000040000795c */ /* 0x000fe20000300000 */
.L_x_22:
[----:B------:R-:W-:Y:S01]  /*1820*/  LOP3.LUT R4, R168, 0x1, RZ, 0xc0, !PT ;  /* 0x00000001a8047812 */ /* 0x000fe200078ec0ff */
[----:B------:R-:W-:Y:S01]  /*1830*/  IMAD.U32 R7, RZ, RZ, UR36 ;  /* 0x00000024ff077e24 */ /* 0x000fe2000f8e00ff */
[----:B------:R-:W0:Y:S01]  /*1840*/  LDC R6, c[0x0][0x28c] ;  /* 0x0000a300ff067b82 */ /* 0x000e220000000800 */
[----:B------:R-:W-:Y:S01]  /*1850*/  IMAD.MOV.U32 R0, RZ, RZ, -0x10 ;  /* 0xfffffff0ff007424 */ /* 0x000fe200078e00ff */
[----:B------:R-:W-:Y:S01]  /*1860*/  ISETP.NE.U32.AND P1, PT, R4, 0x1, PT ;  /* 0x000000010400780c */ /* 0x000fe20003f25070 */
[----:B------:R-:W-:Y:S01]  /*1870*/  IMAD R8, R7, 0x1000, R166 ;  /* 0x0000100007087824 */ /* 0x000fe200078e02a6 */
[----:B------:R-:W-:Y:S02]  /*1880*/  LEA R4, R5, UR43, 0x3 ;  /* 0x0000002b05047c11 */ /* 0x000fe4000f8e18ff */
[----:B------:R-:W-:Y:S01]  /*1890*/  SHF.L.U32 R7, R3, 0x1f, RZ ;  /* 0x0000001f03077819 */ /* 0x000fe200000006ff */
[----:B------:R-:W-:Y:S01]  /*18a0*/  VIADD R11, R8, UR43 ;  /* 0x0000002b080b7c36 */ /* 0x000fe20008000000 */
[----:B------:R-:W-:-:S05]  /*18b0*/  SEL R0, R0, 0x10, !P1 ;  /* 0x0000001000007807 */ /* 0x000fca0004800000 */
[----:B------:R-:W-:Y:S01]  /*18c0*/  IMAD.IADD R24, R11, 0x1, R0 ;  /* 0x000000010b187824 */ /* 0x000fe200078e0200 */
[----:B------:R1:W2:Y:S01]  /*18d0*/  SYNCS.PHASECHK.TRANS64.TRYWAIT P1, [R4+URZ], R7 ;  /* 0x00000007040075a7 */ /* 0x0002a2000802017f */
[----:B------:R1:W3:Y:S05]  /*18e0*/  LDS.U16 R9, [R8+UR43+0xa00] ;  /* 0x000a002b08097984 */ /* 0x0002ea0008000400 */
[----:B------:R-:W-:Y:S05]  /*18f0*/  WARPSYNC.ALL ;  /* 0x0000000000007948 */ /* 0x000fea0003800000 */
[----:B------:R-:W3:Y:S01]  /*1900*/  LDS.U16 R10, [R8+UR43+0x800] ;  /* 0x0008002b080a7984 */ /* 0x000ee20008000400 */
[----:B0-----:R-:W-:-:S03]  /*1910*/  ISETP.GE.AND P3, PT, R6, 0x41, PT ;  /* 0x000000410600780c */ /* 0x001fc60003f66270 */
[----:B------:R-:W-:Y:S04]  /*1920*/  LDS.U16 R12, [R8+UR43+0xa08] ;  /* 0x000a082b080c7984 */ /* 0x000fe80008000400 */
[----:B------:R-:W0:Y:S04]  /*1930*/  LDS.U16 R13, [R8+UR43+0x808] ;  /* 0x0008082b080d7984 */ /* 0x000e280008000400 */
[----:B------:R-:W-:Y:S04]  /*1940*/  LDS.U16 R14, [R24+0xa00] ;  /* 0x000a0000180e7984 */ /* 0x000fe80000000400 */
[----:B------:R-:W1:Y:S04]  /*1950*/  LDS.U16 R15, [R24+0x800] ;  /* 0x00080000180f7984 */ /* 0x000e680000000400 */
[----:B------:R-:W-:Y:S04]  /*1960*/  LDS.U16 R20, [R24+0xa08] ;  /* 0x000a080018147984 */ /* 0x000fe80000000400 */
[----:B------:R-:W4:Y:S01]  /*1970*/  LDS.U16 R21, [R24+0x808] ;  /* 0x0008080018157984 */ /* 0x000f220000000400 */
[----:B---3--:R-:W-:-:S04]  /*1980*/  PRMT R9, R10, 0x5410, R9 ;  /* 0x000054100a097816 */ /* 0x008fc80000000009 */
[-C--:B------:R-:W-:Y:S02]  /*1990*/  F2FP.F16.E4M3.UNPACK_B R10, R9.reuse ;  /* 0x00000009ff0a723e */ /* 0x080fe400020006ff */
[----:B------:R-:W-:Y:S02]  /*19a0*/  F2FP.F16.E4M3.UNPACK_B R9, R9.H1 ;  /* 0x00000009ff09723e */ /* 0x000fe400030006ff */
[----:B0-----:R-:W-:Y:S01]  /*19b0*/  PRMT R12, R13, 0x5410, R12 ;  /* 0x000054100d0c7816 */ /* 0x001fe2000000000c */
[--C-:B------:R-:W-:Y:S02]  /*19c0*/  HADD2.F32 R156, -RZ, R10.reuse.H0_H0 ;  /* 0x2000000aff9c7230 */ /* 0x100fe40000004100 */
[----:B------:R-:W-:Y:S01]  /*19d0*/  HADD2.F32 R13, -RZ, R10.H1_H1 ;  /* 0x3000000aff0d7230 */ /* 0x000fe20000004100 */
[----:B------:R-:W-:Y:S01]  /*19e0*/  F2FP.F16.E4M3.UNPACK_B R10, R12.H1 ;  /* 0x0000000cff0a723e */ /* 0x000fe200030006ff */
[----:B------:R-:W-:Y:S01]  /*19f0*/  HADD2.F32 R157, -RZ, R9.H0_H0 ;  /* 0x20000009ff9d7230 */ /* 0x000fe20000004100 */
[----:B-1----:R-:W-:-:S03]  /*1a00*/  PRMT R8, R15, 0x5410, R14 ;  /* 0x000054100f087816 */ /* 0x002fc6000000000e */
[----:B------:R-:W-:Y:S01]  /*1a10*/  HADD2.F32 R159, -RZ, R10.H0_H0 ;  /* 0x2000000aff9f7230 */ /* 0x000fe20000004100 */
[----:B------:R-:W-:Y:S01]  /*1a20*/  F2FP.F16.E4M3.UNPACK_B R14, R12 ;  /* 0x0000000cff0e723e */ /* 0x000fe200020006ff */
[----:B------:R-:W-:Y:S01]  /*1a30*/  HADD2.F32 R12, -RZ, R9.H1_H1 ;  /* 0x30000009ff0c7230 */ /* 0x000fe20000004100 */
[----:B------:R-:W-:-:S03]  /*1a40*/  F2FP.BF16.F32.PACK_AB R156, R13, R156 ;  /* 0x0000009c0d9c723e */ /* 0x000fc600000010ff */
[--C-:B------:R-:W-:Y:S01]  /*1a50*/  HADD2.F32 R158, -RZ, R14.reuse.H0_H0 ;  /* 0x2000000eff9e7230 */ /* 0x100fe20000004100 */
[----:B------:R-:W-:Y:S01]  /*1a60*/  F2FP.BF16.F32.PACK_AB R157, R12, R157 ;  /* 0x0000009d0c9d723e */ /* 0x000fe200000010ff */
[----:B------:R-:W-:Y:S02]  /*1a70*/  HADD2.F32 R9, -RZ, R14.H1_H1 ;  /* 0x3000000eff097230 */ /* 0x000fe40000004100 */
[----:B------:R-:W-:Y:S01]  /*1a80*/  HADD2.F32 R14, -RZ, R10.H1_H1 ;  /* 0x3000000aff0e7230 */ /* 0x000fe20000004100 */
[----:B----4-:R-:W-:Y:S02]  /*1a90*/  PRMT R10, R21, 0x5410, R20 ;  /* 0x00005410150a7816 */ /* 0x010fe40000000014 */
[----:B------:R-:W-:Y:S02]  /*1aa0*/  F2FP.BF16.F32.PACK_AB R158, R9, R158 ;  /* 0x0000009e099e723e */ /* 0x000fe400000010ff */
[----:B------:R-:W-:Y:S01]  /*1ab0*/  F2FP.BF16.F32.PACK_AB R159, R14, R159 ;  /* 0x0000009f0e9f723e */ /* 0x000fe200000010ff */
[----:B------:R-:W-:-:S03]  /*1ac0*/  UIADD3 UR4, UR43, 0x6800, URZ ;  /* 0x000068002b047890 */ /* 0x000fc6000fffe03f */
[----:B------:R-:W-:Y:S01]  /*1ad0*/  WARPGROUP.ARRIVE ;  /* 0x00000000000079c5 */ /* 0x000fe20000000000 */
[----:B------:R-:W-:Y:S01]  /*1ae0*/  UMOV UR7, 0x40000040 ;  /* 0x4000004000077882 */ /* 0x000fe20000000000 */
[-C--:B------:R-:W-:Y:S01]  /*1af0*/  F2FP.F16.E4M3.UNPACK_B R9, R8.reuse ;  /* 0x00000008ff09723e */ /* 0x080fe200020006ff */
[----:B------:R-:W-:Y:S01]  /*1b00*/  USHF.R.U32.HI UR4, URZ, 0x4, UR4 ;  /* 0x000000043f047899 */ /* 0x000fe20008011604 */
[----:B------:R-:W-:Y:S02]  /*1b10*/  F2FP.F16.E4M3.UNPACK_B R12, R8.H1 ;  /* 0x00000008ff0c723e */ /* 0x000fe400030006ff */
[-C--:B------:R-:W-:Y:S01]  /*1b20*/  F2FP.F16.E4M3.UNPACK_B R13, R10.reuse ;  /* 0x0000000aff0d723e */ /* 0x080fe200020006ff */
[----:B------:R-:W-:Y:S01]  /*1b30*/  ULOP3.LUT UR4, UR4, 0x3fff, URZ, 0xc0, !UPT ;  /* 0x00003fff04047892 */ /* 0x000fe2000f8ec03f */
[----:B------:R-:W-:Y:S01]  /*1b40*/  F2FP.F16.E4M3.UNPACK_B R14, R10.H1 ;  /* 0x0000000aff0e723e */ /* 0x000fe200030006ff */
[----:B------:R-:W-:Y:S01]  /*1b50*/  HADD2.F32 R160, -RZ, R9.H0_H0 ;  /* 0x20000009ffa07230 */ /* 0x000fe20000004100 */
[----:B------:R-:W-:Y:S01]  /*1b60*/  LOP3.LUT P2, RZ, R168, 0x2, RZ, 0xc0, !PT ;  /* 0x00000002a8ff7812 */ /* 0x000fe2000784c0ff */
[----:B------:R-:W-:Y:S01]  /*1b70*/  ULOP3.LUT UR8, UR4, 0x10000, URZ, 0xfc, !UPT ;  /* 0x0001000004087892 */ /* 0x000fe2000f8efc3f */
[----:B------:R-:W-:-:S02]  /*1b80*/  HADD2.F32 R161, -RZ, R12.H0_H0 ;  /* 0x2000000cffa17230 */ /* 0x000fc40000004100 */
[----:B------:R-:W-:Y:S01]  /*1b90*/  HADD2.F32 R162, -RZ, R13.H0_H0 ;  /* 0x2000000dffa27230 */ /* 0x000fe20000004100 */
[----:B------:R-:W-:Y:S01]  /*1ba0*/  ULEA UR4, UR36, UR8, 0xb ;  /* 0x0000000824047291 */ /* 0x000fe2000f8e583f */
[----:B------:R-:W-:Y:S02]  /*1bb0*/  HADD2.F32 R163, -RZ, R14.H0_H0 ;  /* 0x2000000effa37230 */ /* 0x000fe40000004100 */
[----:B------:R-:W-:Y:S02]  /*1bc0*/  HADD2.F32 R9, -RZ, R9.H1_H1 ;  /* 0x30000009ff097230 */ /* 0x000fe40000004100 */
[----:B------:R-:W-:Y:S02]  /*1bd0*/  HADD2.F32 R12, -RZ, R12.H1_H1 ;  /* 0x3000000cff0c7230 */ /* 0x000fe40000004100 */
[----:B------:R-:W-:Y:S01]  /*1be0*/  UMOV UR6, UR4 ;  /* 0x0000000400067c82 */ /* 0x000fe20008000000 */
[----:B------:R-:W-:Y:S01]  /*1bf0*/  HADD2.F32 R13, -RZ, R13.H1_H1 ;  /* 0x3000000dff0d7230 */ /* 0x000fe20000004100 */
[----:B------:R-:W-:Y:S01]  /*1c00*/  HGMMA.64x256x16.F32.BF16 R24, R156, gdesc[UR4], RZ, !UPT, gsb0 ;  /* 0x03e000049c187df0 */ /* 0x000fe2000c0018ff */
[----:B------:R-:W-:Y:S01]  /*1c10*/  HADD2.F32 R14, -RZ, R14.H1_H1 ;  /* 0x3000000eff0e7230 */ /* 0x000fe20000004100 */
[----:B------:R-:W-:Y:S01]  /*1c20*/  F2FP.BF16.F32.PACK_AB R160, R9, R160 ;  /* 0x000000a009a0723e */ /* 0x000fe200000010ff */
[----:B------:R-:W-:Y:S01]  /*1c30*/  UIADD3 UR6, UR4, 0x2, URZ ;  /* 0x0000000204067890 */ /* 0x000fe2000fffe03f */
[----:B------:R-:W-:Y:S01]  /*1c40*/  F2FP.BF16.F32.PACK_AB R161, R12, R161 ;  /* 0x000000a10ca1723e */ /* 0x000fe200000010ff */
[----:B------:R-:W-:Y:S01]  /*1c50*/  UMOV UR7, 0x40000040 ;  /* 0x4000004000077882 */ /* 0x000fe20000000000 */
[----:B------:R-:W-:Y:S01]  /*1c60*/  F2FP.BF16.F32.PACK_AB R162, R13, R162 ;  /* 0x000000a20da2723e */ /* 0x000fe200000010ff */
[----:B------:R-:W-:Y:S01]  /*1c70*/  IMAD.MOV.U32 R9, RZ, RZ, 0x20 ;  /* 0x00000020ff097424 */ /* 0x000fe200078e00ff */
[----:B------:R-:W-:-:S04]  /*1c80*/  F2FP.BF16.F32.PACK_AB R163, R14, R163 ;  /* 0x000000a30ea3723e */ /* 0x000fc800000010ff */
[----:B------:R-:W-:-:S05]  /*1c90*/  SEL R9, R9, 0xffffffe0, !P2 ;  /* 0xffffffe009097807 */ /* 0x000fca0005000000 */
[----:B------:R-:W-:Y:S01]  /*1ca0*/  IMAD.IADD R21, R11, 0x1, R9 ;  /* 0x000000010b157824 */ /* 0x000fe200078e0209 */
[----:B------:R-:W-:Y:S02]  /*1cb0*/  WARPGROUP.DEPBAR.LE gsb0, 0x0 ;  /* 0x00008000000079c5 */ /* 0x000fe40000010000 */
[----:B------:R-:W-:-:S08]  /*1cc0*/  WARPGROUP.ARRIVE ;  /* 0x00000000000079c5 */ /* 0x000fd00000000000 */
[----:B------:R-:W-:Y:S01]  /*1cd0*/  HGMMA.64x256x16.F32.BF16 R24, R160, gdesc[UR4], R24, gsb0 ;  /* 0x03e00004a0187df0 */ /* 0x000fe20008001818 */
[----:B------:R-:W-:Y:S01]  /*1ce0*/  UIADD3 UR6, UR4, 0x4, URZ ;  /* 0x0000000404067890 */ /* 0x000fe2000fffe03f */
[----:B------:R-:W-:Y:S01]  /*1cf0*/  UMOV UR7, 0x40000040 ;  /* 0x4000004000077882 */ /* 0x000fe20000000000 */
[----:B------:R-:W-:Y:S02]  /*1d00*/  WARPGROUP.DEPBAR.LE gsb0, 0x0 ;  /* 0x00008000000079c5 */ /* 0x000fe40000010000 */
[----:B------:R-:W-:Y:S04]  /*1d10*/  LDS.U16 R11, [R21+0xa00] ;  /* 0x000a0000150b7984 */ /* 0x000fe80000000400 */
[----:B------:R-:W0:Y:S04]  /*1d20*/  LDS.U16 R12, [R21+0x800] ;  /* 0x00080000150c7984 */ /* 0x000e280000000400 */
[----:B------:R-:W-:Y:S04]  /*1d30*/  LDS.U16 R13, [R21+0xa08] ;  /* 0x000a0800150d7984 */ /* 0x000fe80000000400 */
[----:B------:R1:W3:Y:S02]  /*1d40*/  LDS.U16 R14, [R21+0x808] ;  /* 0x00080800150e7984 */ /* 0x0002e40000000400 */
[----:B-1----:R-:W-:Y:S01]  /*1d50*/  IMAD.IADD R21, R0, 0x1, R21 ;  /* 0x0000000100157824 */ /* 0x002fe200078e0215 */
[----:B0-----:R-:W-:-:S04]  /*1d60*/  PRMT R11, R12, 0x5410, R11 ;  /* 0x000054100c0b7816 */ /* 0x001fc8000000000b */
[-C--:B------:R-:W-:Y:S02]  /*1d70*/  F2FP.F16.E4M3.UNPACK_B R12, R11.reuse ;  /* 0x0000000bff0c723e */ /* 0x080fe400020006ff */
[----:B------:R-:W-:Y:S02]  /*1d80*/  F2FP.F16.E4M3.UNPACK_B R11, R11.H1 ;  /* 0x0000000bff0b723e */ /* 0x000fe400030006ff */
[----:B---3--:R-:W-:Y:S01]  /*1d90*/  PRMT R13, R14, 0x5410, R13 ;  /* 0x000054100e0d7816 */ /* 0x008fe2000000000d */
[--C-:B------:R-:W-:Y:S02]  /*1da0*/  HADD2.F32 R160, -RZ, R12.reuse.H0_H0 ;  /* 0x2000000cffa07230 */ /* 0x100fe40000004100 */
[----:B------:R-:W-:Y:S01]  /*1db0*/  HADD2.F32 R15, -RZ, R12.H1_H1 ;  /* 0x3000000cff0f7230 */ /* 0x000fe20000004100 */
[-C--:B------:R-:W-:Y:S01]  /*1dc0*/  F2FP.F16.E4M3.UNPACK_B R14, R13.reuse ;  /* 0x0000000dff0e723e */ /* 0x080fe200020006ff */
[--C-:B------:R-:W-:Y:S01]  /*1dd0*/  HADD2.F32 R161, -RZ, R11.reuse.H0_H0 ;  /* 0x2000000bffa17230 */ /* 0x100fe20000004100 */
[----:B------:R-:W-:Y:S01]  /*1de0*/  F2FP.F16.E4M3.UNPACK_B R13, R13.H1 ;  /* 0x0000000dff0d723e */ /* 0x000fe200030006ff */
[----:B------:R-:W-:Y:S01]  /*1df0*/  HADD2.F32 R12, -RZ, R11.H1_H1 ;  /* 0x3000000bff0c7230 */ /* 0x000fe20000004100 */
[----:B------:R-:W-:Y:S01]  /*1e00*/  F2FP.BF16.F32.PACK_AB R160, R15, R160 ;  /* 0x000000a00fa0723e */ /* 0x000fe200000010ff */
[----:B------:R-:W-:-:S02]  /*1e10*/  HADD2.F32 R162, -RZ, R14.H0_H0 ;  /* 0x2000000effa27230 */ /* 0x000fc40000004100 */
[----:B------:R-:W-:Y:S01]  /*1e20*/  HADD2.F32 R11, -RZ, R14.H1_H1 ;  /* 0x3000000eff0b7230 */ /* 0x000fe20000004100 */
[----:B------:R-:W-:Y:S01]  /*1e30*/  F2FP.BF16.F32.PACK_AB R161, R12, R161 ;  /* 0x000000a10ca1723e */ /* 0x000fe200000010ff */
[--C-:B------:R-:W-:Y:S02]  /*1e40*/  HADD2.F32 R163, -RZ, R13.reuse.H0_H0 ;  /* 0x2000000dffa37230 */ /* 0x100fe40000004100 */
[----:B------:R-:W-:Y:S01]  /*1e50*/  HADD2.F32 R14, -RZ, R13.H1_H1 ;  /* 0x3000000dff0e7230 */ /* 0x000fe20000004100 */
[----:B------:R-:W-:-:S04]  /*1e60*/  F2FP.BF16.F32.PACK_AB R162, R11, R162 ;  /* 0x000000a20ba2723e */ /* 0x000fc800000010ff */
[----:B------:R-:W-:-:S04]  /*1e70*/  F2FP.BF16.F32.PACK_AB R163, R14, R163 ;  /* 0x000000a30ea3723e */ /* 0x000fc800000010ff */
[----:B------:R-:W-:-:S06]  /*1e80*/  WARPGROUP.ARRIVE ;  /* 0x00000000000079c5 */ /* 0x000fcc0000000000 */
[----:B------:R-:W-:Y:S01]  /*1e90*/  HGMMA.64x256x16.F32.BF16 R24, R160, gdesc[UR4], R24, gsb0 ;  /* 0x03e00004a0187df0 */ /* 0x000fe20008001818 */
[----:B------:R-:W-:Y:S01]  /*1ea0*/  UIADD3 UR6, UR4, 0x6, URZ ;  /* 0x0000000604067890 */ /* 0x000fe2000fffe03f */
[----:B------:R-:W-:Y:S01]  /*1eb0*/  UMOV UR7, 0x40000040 ;  /* 0x4000004000077882 */ /* 0x000fe20000000000 */
[----:B------:R-:W-:Y:S02]  /*1ec0*/  WARPGROUP.DEPBAR.LE gsb0, 0x0 ;  /* 0x00008000000079c5 */ /* 0x000fe40000010000 */
[----:B------:R-:W-:Y:S04]  /*1ed0*/  LDS.U16 R11, [R21+0xa00] ;  /* 0x000a0000150b7984 */ /* 0x000fe80000000400 */
[----:B------:R-:W0:Y:S04]  /*1ee0*/  LDS.U16 R12, [R21+0x800] ;  /* 0x00080000150c7984 */ /* 0x000e280000000400 */
[----:B------:R-:W-:Y:S04]  /*1ef0*/  LDS.U16 R13, [R21+0xa08] ;  /* 0x000a0800150d7984 */ /* 0x000fe80000000400 */
[----:B------:R-:W1:Y:S01]  /*1f00*/  LDS.U16 R14, [R21+0x808] ;  /* 0x00080800150e7984 */ /* 0x000e620000000400 */
[----:B0-----:R-:W-:-:S04]  /*1f10*/  PRMT R11, R12, 0x5410, R11 ;  /* 0x000054100c0b7816 */ /* 0x001fc8000000000b */
[-C--:B------:R-:W-:Y:S02]  /*1f20*/  F2FP.F16.E4M3.UNPACK_B R12, R11.reuse ;  /* 0x0000000bff0c723e */ /* 0x080fe400020006ff */
[----:B------:R-:W-:Y:S02]  /*1f30*/  F2FP.F16.E4M3.UNPACK_B R11, R11.H1 ;  /* 0x0000000bff0b723e */ /* 0x000fe400030006ff */
[----:B-1----:R-:W-:Y:S01]  /*1f40*/  PRMT R13, R14, 0x5410, R13 ;  /* 0x000054100e0d7816 */ /* 0x002fe2000000000d */
        /* <DEDUP_REMOVED lines=15> */
[----:B------:R-:W-:Y:S03]  /*2040*/  HGMMA.64x256x16.F32.BF16 R24, R160, gdesc[UR4], R24, gsb0 ;  /* 0x03e00004a0187df0 */ /* 0x000fe60008001818 */
[----:B------:R-:W-:Y:S02]  /*2050*/  WARPGROUP.DEPBAR.LE gsb0, 0x0 ;  /* 0x00008000000079c5 */ /* 0x000fe40000010000 */
[----:B------:R-:W-:Y:S05]  /*2060*/  @!P3 BRA `(.L_x_23) ;  /* 0x000000000090b947 */ /* 0x000fea0003800000 */
[----:B------:R-:W-:Y:S05]  /*2070*/  @!P0 BRA `(.L_x_24) ;  /* 0x0000000000048947 */ /* 0x000fea0003800000 */
[----:B------:R-:W-:Y:S01]  /*2080*/  BPT.TRAP 0x1 ;  /* 0x000000040000795c */ /* 0x000fe20000300000 */
.L_x_24:
[----:B------:R-:W-:Y:S01]  /*2090*/  IMAD R8, R5, 0x1000, R166 ;  /* 0x0000100005087824 */ /* 0x000fe200078e02a6 */
[----:B--2---:R-:W-:Y:S06]  /*20a0*/  @P1 BRA `(.L_x_25) ;  /* 0x0000000000081947 */ /* 0x004fec0003800000 */
[----:B------:R-:W0:Y:S02]  /*20b0*/  SYNCS.PHASECHK.TRANS64.TRYWAIT P1, [R4+URZ], R7 ;  /* 0x00000007040075a7 */ /* 0x000e24000802017f */
[----:B0-----:R-:W-:Y:S05]  /*20c0*/  @!P1 BRA `(.L_x_26) ;  /* 0x000000bc00109947 */ /* 0x001fea0003800000 */
.L_x_25:
[----:B------:R-:W-:Y:S01]  /*20d0*/  LDS.U16 R10, [R8+UR43+0xa08] ;  /* 0x000a082b080a7984 */ /* 0x000fe20008000400 */
[----:B0-----:R-:W-:-:S03]  /*20e0*/  VIADD R7, R8, UR43 ;  /* 0x0000002b08077c36 */ /* 0x001fc60008000000 */
[----:B------:R-:W0:Y:S01]  /*20f0*/  LDS.U16 R13, [R8+UR43+0x808] ;  /* 0x0008082b080d7984 */ /* 0x000e220008000400 */
[----:B------:R-:W-:-:S03]  /*2100*/  IMAD.IADD R20, R0, 0x1, R7 ;  /* 0x0000000100147824 */ /* 0x000fc600078e0207 */
[----:B------:R-:W-:Y:S04]  /*2110*/  LDS.U16 R4, [R8+UR43+0xa00] ;  /* 0x000a002b08047984 */ /* 0x000fe80008000400 */
[----:B------:R1:W2:Y:S04]  /*2120*/  LDS.U16 R11, [R8+UR43+0x800] ;  /* 0x0008002b080b7984 */ /* 0x0002a80008000400 */
[----:B------:R-:W-:Y:S04]  /*2130*/  LDS.U16 R7, [R20+0xa00] ;  /* 0x000a000014077984 */ /* 0x000fe80000000400 */
[----:B------:R-:W3:Y:S04]  /*2140*/  LDS.U16 R12, [R20+0x800] ;  /* 0x00080000140c7984 */ /* 0x000ee80000000400 */
[----:B------:R-:W-:Y:S04]  /*2150*/  LDS.U16 R14, [R20+0xa08] ;  /* 0x000a0800140e7984 */ /* 0x000fe80000000400 */
[----:B------:R-:W4:Y:S01]  /*2160*/  LDS.U16 R15, [R20+0x808] ;  /* 0x00080800140f7984 */ /* 0x000f220000000400 */
[----:B0-----:R-:W-:-:S04]  /*2170*/  PRMT R10, R13, 0x5410, R10 ;  /* 0x000054100d0a7816 */ /* 0x001fc8000000000a */
[-C--:B-1----:R-:W-:Y:S02]  /*2180*/  F2FP.F16.E4M3.UNPACK_B R8, R10.reuse ;  /* 0x0000000aff08723e */ /* 0x082fe400020006ff */
[----:B------:R-:W-:Y:S02]  /*2190*/  F2FP.F16.E4M3.UNPACK_B R10, R10.H1 ;  /* 0x0000000aff0a723e */ /* 0x000fe400030006ff */
[----:B--2---:R-:W-:Y:S01]  /*21a0*/  PRMT R4, R11, 0x5410, R4 ;  /* 0x000054100b047816 */ /* 0x004fe20000000004 */
[----:B------:R-:W-:Y:S02]  /*21b0*/  HADD2.F32 R158, -RZ, R8.H0_H0 ;  /* 0x20000008ff9e7230 */ /* 0x000fe40000004100 */
[--C-:B------:R-:W-:Y:S01]  /*21c0*/  HADD2.F32 R159, -RZ, R10.reuse.H0_H0 ;  /* 0x2000000aff9f7230 */ /* 0x100fe20000004100 */
[-C--:B------:R-:W-:Y:S01]  /*21d0*/  F2FP.F16.E4M3.UNPACK_B R11, R4.reuse ;  /* 0x00000004ff0b723e */ /* 0x080fe200020006ff */
[----:B------:R-:W-:Y:S01]  /*21e0*/  HADD2.F32 R10, -RZ, R10.H1_H1 ;  /* 0x3000000aff0a7230 */ /* 0x000fe20000004100 */
[----:B------:R-:W-:Y:S01]  /*21f0*/  F2FP.F16.E4M3.UNPACK_B R4, R4.H1 ;  /* 0x00000004ff04723e */ /* 0x000fe200030006ff */
[----:B------:R-:W-:Y:S01]  /*2200*/  HADD2.F32 R13, -RZ, R8.H1_H1 ;  /* 0x30000008ff0d7230 */ /* 0x000fe20000004100 */
[----:B---3--:R-:W-:Y:S01]  /*2210*/  PRMT R8, R12, 0x5410, R7 ;  /* 0x000054100c087816 */ /* 0x008fe20000000007 */
[--C-:B------:R-:W-:Y:S01]  /*2220*/  HADD2.F32 R156, -RZ, R11.reuse.H0_H0 ;  /* 0x2000000bff9c7230 */ /* 0x100fe20000004100 */
[----:B------:R-:W-:Y:S01]  /*2230*/  F2FP.BF16.F32.PACK_AB R159, R10, R159 ;  /* 0x0000009f0a9f723e */ /* 0x000fe200000010ff */
[----:B------:R-:W-:Y:S01]  /*2240*/  HADD2.F32 R157, -RZ, R4.H0_H0 ;  /* 0x20000004ff9d7230 */ /* 0x000fe20000004100 */
[----:B------:R-:W-:Y:S01]  /*2250*/  F2FP.BF16.F32.PACK_AB R158, R13, R158 ;  /* 0x0000009e0d9e723e */ /* 0x000fe200000010ff */
[----:B------:R-:W-:-:S02]  /*2260*/  HADD2.F32 R11, -RZ, R11.H1_H1 ;  /* 0x3000000bff0b7230 */ /* 0x000fc40000004100 */
[----:B------:R-:W-:Y:S01]  /*2270*/  HADD2.F32 R4, -RZ, R4.H1_H1 ;  /* 0x30000004ff047230 */ /* 0x000fe20000004100 */
[----:B----4-:R-:W-:Y:S02]  /*2280*/  PRMT R10, R15, 0x5410, R14 ;  /* 0x000054100f0a7816 */ /* 0x010fe4000000000e */
[----:B------:R-:W-:Y:S02]  /*2290*/  F2FP.BF16.F32.PACK_AB R156, R11, R156 ;  /* 0x0000009c0b9c723e */ /* 0x000fe400000010ff */
[----:B------:R-:W-:-:S07]  /*22a0*/  F2FP.BF16.F32.PACK_AB R157, R4, R157 ;  /* 0x0000009d049d723e */ /* 0x000fce00000010ff */
.L_x_23:
[----:B--2---:R-:W-:-:S13]  /*22b0*/  ISETP.NE.AND P1, PT, RZ, UR41, PT ;  /* 0x00000029ff007c0c */ /* 0x004fda000bf25270 */
[----:B------:R-:W-:Y:S05]  /*22c0*/  @!P1 BRA `(.L_x_27) ;  /* 0x0000001000389947 */ /* 0x000fea0003800000 */
[----:B------:R-:W-:-:S13]  /*22d0*/  R2UR UR4, R6 ;  /* 0x00000000060472ca */ /* 0x000fda00000e0000 */
[----:B------:R-:W-:-:S06]  /*22e0*/  UISETP.GT.AND UP0, UPT, UR4, 0x80, UPT ;  /* 0x000000800400788c */ /* 0x000fcc000bf04270 */
[----:B------:R-:W-:-:S05]  /*22f0*/  PLOP3.LUT P1, PT, PT, PT, UP0, 0x80, 0x0 ;  /* 0x000000000000781c */ /* 0x000fca0003f2f008 */
[----:B------:R-:W-:-:S08]  /*2300*/  @!UP0 UMOV UR4, UR36 ;  /* 0x0000002400048c82 */ /* 0x000fd00008000000 */
[----:B------:R-:W-:Y:S01]  /*2310*/  @!P1 IMAD.SHL.U32 R6, R5, 0x1000, RZ ;  /* 0x0000100005069824 */ /* 0x000fe200078e00ff */
[----:B------:R-:W-:Y:S06]  /*2320*/  @!P1 BRA `(.L_x_28) ;  /* 0x0000000800889947 */ /* 0x000fec0003800000 */
[----:B------:R-:W-:Y:S01]  /*2330*/  IMAD.MOV.U32 R12, RZ, RZ, R5 ;  /* 0x000000ffff0c7224 */ /* 0x000fe200078e0005 */
[----:B------:R-:W-:Y:S01]  /*2340*/  UMOV UR4, UR36 ;  /* 0x0000002400047c82 */ /* 0x000fe20008000000 */
[----:B------:R-:W-:-:S07]  /*2350*/  IMAD.U32 R4, RZ, RZ, UR41 ;  /* 0x00000029ff047e24 */ /* 0x000fce000f8e00ff */
.L_x_36:
[----:B------:R-:W-:Y:S01]  /*2360*/  IMAD.MOV.U32 R7, RZ, RZ, 0x40000040 ;  /* 0x40000040ff077424 */ /* 0x000fe200078e00ff */
[----:B------:R-:W-:Y:S01]  /*2370*/  LEA R6, R12, UR8, 0xb ;  /* 0x000000080c067c11 */ /* 0x000fe2000f8e58ff */
[----:B------:R-:W-:Y:S05]  /*2380*/  YIELD ;  /* 0x0000000000007946 */ /* 0x000fea0003800000 */
[----:B------:R-:W-:Y:S05]  /*2390*/  WARPSYNC.ALL ;  /* 0x0000000000007948 */ /* 0x000fea0003800000 */
[----:B------:R-:W-:Y:S01]  /*23a0*/  R2UR UR6, R6 ;  /* 0x00000000060672ca */ /* 0x000fe200000e0000 */
[----:B------:R-:W-:Y:S01]  /*23b0*/  WARPGROUP.ARRIVE ;  /* 0x00000000000079c5 */ /* 0x000fe20000000000 */
[----:B------:R-:W-:Y:S01]  /*23c0*/  R2UR UR7, R7 ;  /* 0x00000000070772ca */ /* 0x000fe200000e0000 */
[----:B------:R-:W-:-:S05]  /*23d0*/  VIADD R5, R12, 0x1 ;  /* 0x000000010c057836 */ /* 0x000fca0000000000 */
[----:B------:R-:W-:-:S04]  /*23e0*/  ISETP.NE.AND P1, PT, R5, 0x6, PT ;  /* 0x000000060500780c */ /* 0x000fc80003f25270 */
[----:B------:R-:W-:Y:S02]  /*23f0*/  SEL R14, RZ, 0x1, P1 ;  /* 0x00000001ff0e7807 */ /* 0x000fe40000800000 */
[----:B------:R-:W-:Y:S01]  /*2400*/  SEL R5, R5, RZ, P1 ;  /* 0x000000ff05057207 */ /* 0x000fe20000800000 */
[----:B------:R-:W-:Y:S01]  /*2410*/  HGMMA.64x256x16.F32.BF16 R24, R156, gdesc[UR4], R24, gsb0 ;  /* 0x03e000049c187df0 */ /* 0x000fe20008001818 */
[----:B------:R-:W-:Y:S02]  /*2420*/  LOP3.LUT R3, R3, R14, RZ, 0x3c, !PT ;  /* 0x0000000e03037212 */ /* 0x000fe400078e3cff */
[----:B------:R-:W-:Y:S02]  /*2430*/  WARPGROUP.DEPBAR.LE gsb0, 0x0 ;  /* 0x00008000000079c5 */ /* 0x000fe40000010000 */
[----:B------:R-:W-:Y:S05]  /*2440*/  @!P0 BRA `(.L_x_29) ;  /* 0x0000000000048947 */ /* 0x000fea0003800000 */
[----:B------:R-:W-:Y:S01]  /*2450*/  BPT.TRAP 0x1 ;  /* 0x000000040000795c */ /* 0x000fe20000300000 */
.L_x_29:
[----:B------:R-:W-:Y:S01]  /*2460*/  F2FP.F16.E4M3.UNPACK_B R7, R8 ;  /* 0x00000008ff07723e */ /* 0x000fe200020006ff */
[----:B------:R-:W-:Y:S01]  /*2470*/  VIADD R14, R6, 0x2 ;  /* 0x00000002060e7836 */ /* 0x000fe20000000000 */
[----:B------:R-:W-:Y:S01]  /*2480*/  F2FP.F16.E4M3.UNPACK_B R11, R10 ;  /* 0x0000000aff0b723e */ /* 0x000fe200020006ff */
[----:B------:R-:W-:Y:S01]  /*2490*/  IMAD.MOV.U32 R15, RZ, RZ, 0x40000040 ;  /* 0x40000040ff0f7424 */ /* 0x000fe200078e00ff */
[----:B------:R-:W-:Y:S01]  /*24a0*/  F2FP.F16.E4M3.UNPACK_B R8, R8.H1 ;  /* 0x00000008ff08723e */ /* 0x000fe200030006ff */
[----:B------:R-:W-:Y:S01]  /*24b0*/  HADD2.F32 R160, -RZ, R7.H0_H0 ;  /* 0x20000007ffa07230 */ /* 0x000fe20000004100 */
[----:B------:R-:W-:Y:S01]  /*24c0*/  F2FP.F16.E4M3.UNPACK_B R10, R10.H1 ;  /* 0x0000000aff0a723e */ /* 0x000fe200030006ff */
[----:B------:R-:W-:Y:S01]  /*24d0*/  HADD2.F32 R162, -RZ, R11.H0_H0 ;  /* 0x2000000bffa27230 */ /* 0x000fe20000004100 */
[----:B------:R-:W-:Y:S01]  /*24e0*/  R2UR UR6, R14 ;  /* 0x000000000e0672ca */ /* 0x000fe200000e0000 */
[----:B------:R-:W-:Y:S01]  /*24f0*/  HADD2.F32 R161, -RZ, R8.H0_H0 ;  /* 0x20000008ffa17230 */ /* 0x000fe20000004100 */
[----:B------:R-:W-:Y:S01]  /*2500*/  R2UR UR7, R15 ;  /* 0x000000000f0772ca */ /* 0x000fe200000e0000 */
[----:B------:R-:W-:Y:S01]  /*2510*/  HADD2.F32 R163, -RZ, R10.H0_H0 ;  /* 0x2000000affa37230 */ /* 0x000fe20000004100 */
[----:B------:R-:W-:Y:S01]  /*2520*/  LEA R15, R5, UR43, 0x3 ;  /* 0x0000002b050f7c11 */ /* 0x000fe2000f8e18ff */
[----:B------:R-:W-:Y:S01]  /*2530*/  HADD2.F32 R7, -RZ, R7.H1_H1 ;  /* 0x30000007ff077230 */ /* 0x000fe20000004100 */
[----:B------:R-:W-:Y:S01]  /*2540*/  SHF.L.U32 R20, R3, 0x1f, RZ ;  /* 0x0000001f03147819 */ /* 0x000fe200000006ff */
[----:B------:R-:W-:-:S02]  /*2550*/  HADD2.F32 R8, -RZ, R8.H1_H1 ;  /* 0x30000008ff087230 */ /* 0x000fc40000004100 */
[----:B------:R-:W-:Y:S01]  /*2560*/  HADD2.F32 R11, -RZ, R11.H1_H1 ;  /* 0x3000000bff0b7230 */ /* 0x000fe20000004100 */
[----:B------:R-:W-:Y:S01]  /*2570*/  F2FP.BF16.F32.PACK_AB R160, R7, R160 ;  /* 0x000000a007a0723e */ /* 0x000fe200000010ff */
[----:B------:R-:W-:Y:S01]  /*2580*/  HADD2.F32 R10, -RZ, R10.H1_H1 ;  /* 0x3000000aff0a7230 */ /* 0x000fe20000004100 */
[----:B------:R-:W-:Y:S01]  /*2590*/  F2FP.BF16.F32.PACK_AB R161, R8, R161 ;  /* 0x000000a108a1723e */ /* 0x000fe200000010ff */
[----:B------:R0:W1:Y:S01]  /*25a0*/  SYNCS.PHASECHK.TRANS64.TRYWAIT P1, [R15+URZ], R20 ;  /* 0x000000140f0075a7 */ /* 0x000062000802017f */
[----:B------:R-:W-:Y:S01]  /*25b0*/  F2FP.BF16.F32.PACK_AB R162, R11, R162 ;  /* 0x000000a20ba2723e */ /* 0x000fe200000010ff */
[----:B------:R-:W-:Y:S01]  /*25c0*/  IMAD R7, R12, 0x1000, R9 ;  /* 0x000010000c077824 */ /* 0x000fe200078e0209 */
[----:B------:R-:W-:Y:S01]  /*25d0*/  F2FP.BF16.F32.PACK_AB R163, R10, R163 ;  /* 0x000000a30aa3723e */ /* 0x000fe200000010ff */
[C---:B------:R-:W-:Y:S02]  /*25e0*/  VIADD R10, R6.reuse, 0x4 ;  /* 0x00000004060a7836 */ /* 0x040fe40000000000 */
[----:B------:R-:W-:Y:S01]  /*25f0*/  VIADD R6, R6, 0x6 ;  /* 0x0000000606067836 */ /* 0x000fe20000000000 */
[----:B------:R-:W-:Y:S01]  /*2600*/  WARPGROUP.ARRIVE ;  /* 0x00000000000079c5 */ /* 0x000fe20000000000 */
[----:B------:R-:W-:-:S05]  /*2610*/  IADD3 R7, R7, UR43, R166 ;  /* 0x0000002b07077c10 */ /* 0x000fca000fffe0a6 */
[----:B------:R-:W-:Y:S01]  /*2620*/  HGMMA.64x256x16.F32.BF16 R24, R160, gdesc[UR4], R24, gsb0 ;  /* 0x03e00004a0187df0 */ /* 0x000fe20008001818 */
[----:B------:R-:W-:Y:S02]  /*2630*/  R2UR UR6, R10 ;  /* 0x000000000a0672ca */ /* 0x000fe400000e0000 */
[----:B------:R-:W-:Y:S02]  /*2640*/  WARPGROUP.DEPBAR.LE gsb0, 0x0 ;  /* 0x00008000000079c5 */ /* 0x000fe40000010000 */
[----:B------:R-:W-:Y:S04]  /*2650*/  LDS.U16 R8, [R7+0xa00] ;  /* 0x000a000007087984 */ /* 0x000fe80000000400 */
[----:B------:R-:W2:Y:S04]  /*2660*/  LDS.U16 R11, [R7+0x800] ;  /* 0x00080000070b7984 */ /* 0x000ea80000000400 */
[----:B------:R-:W-:Y:S04]  /*2670*/  LDS.U16 R12, [R7+0xa08] ;  /* 0x000a0800070c7984 */ /* 0x000fe80000000400 */
[----:B------:R-:W3:Y:S01]  /*2680*/  LDS.U16 R13, [R7+0x808] ;  /* 0x00080800070d7984 */ /* 0x000ee20000000400 */
[----:B--2---:R-:W-:-:S04]  /*2690*/  PRMT R8, R11, 0x5410, R8 ;  /* 0x000054100b087816 */ /* 0x004fc80000000008 */
[-C--:B------:R-:W-:Y:S02]  /*26a0*/  F2FP.F16.E4M3.UNPACK_B R11, R8.reuse ;  /* 0x00000008ff0b723e */ /* 0x080fe400020006ff */
[----:B------:R-:W-:Y:S02]  /*26b0*/  F2FP.F16.E4M3.UNPACK_B R8, R8.H1 ;  /* 0x00000008ff08723e */ /* 0x000fe400030006ff */
[----:B---3--:R-:W-:Y:S01]  /*26c0*/  PRMT R12, R13, 0x5410, R12 ;  /* 0x000054100d0c7816 */ /* 0x008fe2000000000c */
[--C-:B------:R-:W-:Y:S02]  /*26d0*/  HADD2.F32 R160, -RZ, R11.reuse.H0_H0 ;  /* 0x2000000bffa07230 */ /* 0x100fe40000004100 */
[----:B------:R-:W-:Y:S01]  /*26e0*/  HADD2.F32 R13, -RZ, R11.H1_H1 ;  /* 0x3000000bff0d7230 */ /* 0x000fe20000004100 */
[-C--:B------:R-:W-:Y:S01]  /*26f0*/  F2FP.F16.E4M3.UNPACK_B R14, R12.reuse ;  /* 0x0000000cff0e723e */ /* 0x080fe200020006ff */
[----:B------:R-:W-:Y:S01]  /*2700*/  IMAD.MOV.U32 R11, RZ, RZ, 0x40000040 ;  /* 0x40000040ff0b7424 */ /* 0x000fe200078e00ff */
[----:B------:R-:W-:Y:S01]  /*2710*/  F2FP.F16.E4M3.UNPACK_B R12, R12.H1 ;  /* 0x0000000cff0c723e */ /* 0x000fe200030006ff */
[--C-:B------:R-:W-:Y:S01]  /*2720*/  HADD2.F32 R161, -RZ, R8.reuse.H0_H0 ;  /* 0x20000008ffa17230 */ /* 0x100fe20000004100 */
[----:B------:R-:W-:Y:S01]  /*2730*/  F2FP.BF16.F32.PACK_AB R160, R13, R160 ;  /* 0x000000a00da0723e */ /* 0x000fe200000010ff */
[----:B------:R-:W-:Y:S01]  /*2740*/  HADD2.F32 R8, -RZ, R8.H1_H1 ;  /* 0x30000008ff087230 */ /* 0x000fe20000004100 */
[----:B------:R-:W-:Y:S01]  /*2750*/  R2UR UR7, R11 ;  /* 0x000000000b0772ca */ /* 0x000fe200000e0000 */
[----:B------:R-:W-:-:S02]  /*2760*/  HADD2.F32 R163, -RZ, R12.H0_H0 ;  /* 0x2000000cffa37230 */ /* 0x000fc40000004100 */
[--C-:B------:R-:W-:Y:S01]  /*2770*/  HADD2.F32 R162, -RZ, R14.reuse.H0_H0 ;  /* 0x2000000effa27230 */ /* 0x100fe20000004100 */
[----:B------:R-:W-:Y:S01]  /*2780*/  F2FP.BF16.F32.PACK_AB R161, R8, R161 ;  /* 0x000000a108a1723e */ /* 0x000fe200000010ff */
[----:B------:R-:W-:Y:S02]  /*2790*/  HADD2.F32 R11, -RZ, R14.H1_H1 ;  /* 0x3000000eff0b7230 */ /* 0x000fe40000004100 */
[----:B------:R-:W-:Y:S02]  /*27a0*/  HADD2.F32 R12, -RZ, R12.H1_H1 ;  /* 0x3000000cff0c7230 */ /* 0x000fe40000004100 */
[----:B------:R-:W-:Y:S01]  /*27b0*/  IMAD.IADD R13, R0, 0x1, R7 ;  /* 0x00000001000d7824 */ /* 0x000fe200078e0207 */
[----:B------:R-:W-:Y:S02]  /*27c0*/  F2FP.BF16.F32.PACK_AB R162, R11, R162 ;  /* 0x000000a20ba2723e */ /* 0x000fe400000010ff */
[----:B------:R-:W-:-:S04]  /*27d0*/  F2FP.BF16.F32.PACK_AB R163, R12, R163 ;  /* 0x000000a30ca3723e */ /* 0x000fc800000010ff */
[----:B------:R-:W-:-:S06]  /*27e0*/  WARPGROUP.ARRIVE ;  /* 0x00000000000079c5 */ /* 0x000fcc0000000000 */
        /* <DEDUP_REMOVED lines=8> */
[----:B------:R-:W-:Y:S02]  /*2870*/  F2FP.F16.E4M3.UNPACK_B R8, R7 ;  /* 0x00000007ff08723e */ /* 0x000fe400020006ff */
[----:B---3--:R-:W-:-:S03]  /*2880*/  PRMT R10, R11, 0x5410, R10 ;  /* 0x000054100b0a7816 */ /* 0x008fc6000000000a */
[--C-:B------:R-:W-:Y:S02]  /*2890*/  HADD2.F32 R160, -RZ, R8.reuse.H0_H0 ;  /* 0x20000008ffa07230 */ /* 0x100fe40000004100 */
[----:B------:R-:W-:Y:S01]  /*28a0*/  HADD2.F32 R11, -RZ, R8.H1_H1 ;  /* 0x30000008ff0b7230 */ /* 0x000fe20000004100 */
[----:B------:R-:W-:Y:S01]  /*28b0*/  F2FP.F16.E4M3.UNPACK_B R8, R7.H1 ;  /* 0x00000007ff08723e */ /* 0x000fe200030006ff */
[----:B------:R-:W-:Y:S01]  /*28c0*/  IMAD.MOV.U32 R7, RZ, RZ, 0x40000040 ;  /* 0x40000040ff077424 */ /* 0x000fe200078e00ff */
[-C--:B------:R-:W-:Y:S02]  /*28d0*/  F2FP.F16.E4M3.UNPACK_B R12, R10.reuse ;  /* 0x0000000aff0c723e */ /* 0x080fe400020006ff */
[----:B------:R-:W-:Y:S01]  /*28e0*/  F2FP.F16.E4M3.UNPACK_B R10, R10.H1 ;  /* 0x0000000aff0a723e */ /* 0x000fe200030006ff */
[--C-:B------:R-:W-:Y:S01]  /*28f0*/  HADD2.F32 R161, -RZ, R8.reuse.H0_H0 ;  /* 0x20000008ffa17230 */ /* 0x100fe20000004100 */
[----:B------:R-:W-:Y:S01]  /*2900*/  R2UR UR7, R7 ;  /* 0x00000000070772ca */ /* 0x000fe200000e0000 */
[----:B------:R-:W-:Y:S01]  /*2910*/  HADD2.F32 R8, -RZ, R8.H1_H1 ;  /* 0x30000008ff087230 */ /* 0x000fe20000004100 */
[----:B------:R-:W-:Y:S01]  /*2920*/  F2FP.BF16.F32.PACK_AB R160, R11, R160 ;  /* 0x000000a00ba0723e */ /* 0x000fe200000010ff */
[----:B------:R-:W-:-:S02]  /*2930*/  HADD2.F32 R163, -RZ, R10.H0_H0 ;  /* 0x2000000affa37230 */ /* 0x000fc40000004100 */
[--C-:B------:R-:W-:Y:S01]  /*2940*/  HADD2.F32 R162, -RZ, R12.reuse.H0_H0 ;  /* 0x2000000cffa27230 */ /* 0x100fe20000004100 */
[----:B------:R-:W-:Y:S01]  /*2950*/  F2FP.BF16.F32.PACK_AB R161, R8, R161 ;  /* 0x000000a108a1723e */ /* 0x000fe200000010ff */
[----:B------:R-:W-:Y:S02]  /*2960*/  HADD2.F32 R7, -RZ, R12.H1_H1 ;  /* 0x3000000cff077230 */ /* 0x000fe40000004100 */
[----:B------:R-:W-:-:S03]  /*2970*/  HADD2.F32 R10, -RZ, R10.H1_H1 ;  /* 0x3000000aff0a7230 */ /* 0x000fc60000004100 */
[----:B------:R-:W-:Y:S02]  /*2980*/  F2FP.BF16.F32.PACK_AB R162, R7, R162 ;  /* 0x000000a207a2723e */ /* 0x000fe400000010ff */
[----:B------:R-:W-:-:S04]  /*2990*/  F2FP.BF16.F32.PACK_AB R163, R10, R163 ;  /* 0x000000a30aa3723e */ /* 0x000fc800000010ff */
[----:B------:R-:W-:-:S06]  /*29a0*/  WARPGROUP.ARRIVE ;  /* 0x00000000000079c5 */ /* 0x000fcc0000000000 */
[----:B------:R-:W-:Y:S03]  /*29b0*/  HGMMA.64x256x16.F32.BF16 R24, R160, gdesc[UR4], R24, gsb0 ;  /* 0x03e00004a0187df0 */ /* 0x000fe60008001818 */
[----:B------:R-:W-:Y:S02]  /*29c0*/  WARPGROUP.DEPBAR.LE gsb0, 0x0 ;  /* 0x00008000000079c5 */ /* 0x000fe40000010000 */
[----:B01----:R-:W-:Y:S05]  /*29d0*/  @!P0 BRA `(.L_x_30) ;  /* 0x0000000000048947 */ /* 0x003fea0003800000 */
[----:B------:R-:W-:Y:S01]  /*29e0*/  BPT.TRAP 0x1 ;  /* 0x000000040000795c */ /* 0x000fe20000300000 */
.L_x_30:
[----:B------:R-:W-:Y:S02]  /*29f0*/  UISETP.GT.U32.AND UP0, UPT, UR38, 0x1, UPT ;  /* 0x000000012600788c */ /* 0x000fe4000bf04070 */
[----:B------:R-:W-:-:S04]  /*2a00*/  ULEA UR5, UR4, UR43, 0x3 ;  /* 0x0000002b04057291 */ /* 0x000fc8000f8e183f */
[----:B------:R-:W-:Y:S01]  /*2a10*/  UIADD3 UR5, UR5, 0x30, URZ ;  /* 0x0000003005057890 */ /* 0x000fe2000fffe03f */
[----:B------:R-:W-:-:S03]  /*2a20*/  PLOP3.LUT P2, PT, PT, PT, UP0, 0x80, 0x0 ;  /* 0x000000000000781c */ /* 0x000fc60003f4f008 */
[----:B------:R-:W-:-:S09]  /*2a30*/  UPRMT UR5, URZ, 0x654, UR5 ;  /* 0x000006543f057896 */ /* 0x000fd20008000005 */
[----:B------:R-:W-:Y:S01]  /*2a40*/  SYNCS.ARRIVE.TRANS64.RED.A1T0 RZ, [UR5], RZ ;  /* 0x000000ffffff79a7 */ /* 0x000fe20008100405 */
[----:B------:R-:W-:Y:S05]  /*2a50*/  @P2 BRA `(.L_x_31) ;  /* 0x0000000000042947 */ /* 0x000fea0003800000 */
[----:B------:R-:W-:Y:S01]  /*2a60*/  BPT.TRAP 0x1 ;  /* 0x000000040000795c */ /* 0x000fe20000300000 */
.L_x_31:
[----:B------:R-:W-:-:S04]  /*2a70*/  UIADD3 UR4, UR4, 0x1, URZ ;  /* 0x0000000104047890 */ /* 0x000fc8000fffe03f */
[----:B------:R-:W-:-:S04]  /*2a80*/  UISETP.NE.AND UP0, UPT, UR4, 0x6, UPT ;  /* 0x000000060400788c */ /* 0x000fc8000bf05270 */
[----:B------:R-:W-:Y:S01]  /*2a90*/  USEL UR4, UR4, URZ, UP0 ;  /* 0x0000003f04047287 */ /* 0x000fe20008000000 */
[----:B------:R-:W-:Y:S11]  /*2aa0*/  @!P0 BRA `(.L_x_32) ;  /* 0x0000000000048947 */ /* 0x000ff60003800000 */
[----:B------:R-:W-:Y:S01]  /*2ab0*/  BPT.TRAP 0x1 ;  /* 0x000000040000795c */ /* 0x000fe20000300000 */
.L_x_32:
[----:B------:R-:W-:Y:S04]  /*2ac0*/  BSSY B0, `(.L_x_33) ;  /* 0x0000004000007945 */ /* 0x000fe80003800000 */
[----:B------:R-:W-:Y:S05]  /*2ad0*/  @P1 BRA `(.L_x_34) ;  /* 0x0000000000081947 */ /* 0x000fea0003800000 */
[----:B------:R-:W0:Y:S02]  /*2ae0*/  SYNCS.PHASECHK.TRANS64.TRYWAIT P1, [R15+URZ], R20 ;  /* 0x000000140f0075a7 */ /* 0x000e24000802017f */
[----:B0-----:R-:W-:Y:S05]  /*2af0*/  @!P1 BRA `(.L_x_35) ;  /* 0x000000b000989947 */ /* 0x001fea0003800000 */
.L_x_34:
[----:B------:R-:W-:Y:S05]  /*2b00*/  BSYNC B0 ;  /* 0x0000000000007941 */ /* 0x000fea0003800000 */
.L_x_33:
[----:B------:R-:W-:Y:S01]  /*2b10*/  IMAD.SHL.U32 R161, R5, 0x1000, RZ ;  /* 0x0000100005a17824 */ /* 0x000fe200078e00ff */
[C---:B------:R-:W-:Y:S01]  /*2b20*/  ISETP.GT.AND P1, PT, R4.reuse, 0x2, PT ;  /* 0x000000020400780c */ /* 0x040fe20003f24270 */
[----:B------:R-:W-:-:S03]  /*2b30*/  VIADD R4, R4, 0xffffffff ;  /* 0xffffffff04047836 */ /* 0x000fc60000000000 */
[----:B------:R-:W-:-:S05]  /*2b40*/  IADD3 R7, R161, UR43, R166 ;  /* 0x0000002ba1077c10 */ /* 0x000fca000fffe0a6 */
[----:B------:R-:W-:Y:S01]  /*2b50*/  LDS.U16 R8, [R7+0xa08] ;  /* 0x000a080007087984 */ /* 0x000fe20000000400 */
[----:B0-----:R-:W-:-:S03]  /*2b60*/  IMAD.IADD R20, R0, 0x1, R7 ;  /* 0x0000000100147824 */ /* 0x001fc600078e0207 */
[----:B------:R-:W0:Y:S04]  /*2b70*/  LDS.U16 R13, [R7+0x808] ;  /* 0x00080800070d7984 */ /* 0x000e280000000400 */
[----:B------:R-:W-:Y:S04]  /*2b80*/  LDS.U16 R6, [R7+0xa00] ;  /* 0x000a000007067984 */ /* 0x000fe80000000400 */
[----:B------:R-:W1:Y:S04]  /*2b90*/  LDS.U16 R11, [R7+0x800] ;  /* 0x00080000070b7984 */ /* 0x000e680000000400 */
[----:B------:R-:W-:Y:S04]  /*2ba0*/  LDS.U16 R10, [R20+0xa00] ;  /* 0x000a0000140a7984 */ /* 0x000fe80000000400 */
[----:B------:R-:W2:Y:S04]  /*2bb0*/  LDS.U16 R15, [R20+0x800] ;  /* 0x00080000140f7984 */ /* 0x000ea80000000400 */
[----:B------:R-:W-:Y:S04]  /*2bc0*/  LDS.U16 R14, [R20+0xa08] ;  /* 0x000a0800140e7984 */ /* 0x000fe80000000400 */
[----:B------:R-:W3:Y:S01]  /*2bd0*/  LDS.U16 R21, [R20+0x808] ;  /* 0x0008080014157984 */ /* 0x000ee20000000400 */
[----:B0-----:R-:W-:-:S04]  /*2be0*/  PRMT R8, R13, 0x5410, R8 ;  /* 0x000054100d087816 */ /* 0x001fc80000000008 */
[-C--:B------:R-:W-:Y:S02]  /*2bf0*/  F2FP.F16.E4M3.UNPACK_B R12, R8.reuse ;  /* 0x00000008ff0c723e */ /* 0x080fe400020006ff */
[----:B------:R-:W-:Y:S02]  /*2c00*/  F2FP.F16.E4M3.UNPACK_B R8, R8.H1 ;  /* 0x00000008ff08723e */ /* 0x000fe400030006ff */
[----:B-1----:R-:W-:Y:S01]  /*2c10*/  PRMT R6, R11, 0x5410, R6 ;  /* 0x000054100b067816 */ /* 0x002fe20000000006 */
[----:B------:R-:W-:Y:S02]  /*2c20*/  HADD2.F32 R158, -RZ, R12.H0_H0 ;  /* 0x2000000cff9e7230 */ /* 0x000fe40000004100 */
[--C-:B------:R-:W-:Y:S01]  /*2c30*/  HADD2.F32 R159, -RZ, R8.reuse.H0_H0 ;  /* 0x20000008ff9f7230 */ /* 0x100fe20000004100 */
[-C--:B------:R-:W-:Y:S01]  /*2c40*/  F2FP.F16.E4M3.UNPACK_B R11, R6.reuse ;  /* 0x00000006ff0b723e */ /* 0x080fe200020006ff */
[----:B------:R-:W-:Y:S01]  /*2c50*/  HADD2.F32 R8, -RZ, R8.H1_H1 ;  /* 0x30000008ff087230 */ /* 0x000fe20000004100 */
[----:B------:R-:W-:Y:S01]  /*2c60*/  F2FP.F16.E4M3.UNPACK_B R6, R6.H1 ;  /* 0x00000006ff06723e */ /* 0x000fe200030006ff */
[----:B------:R-:W-:-:S02]  /*2c70*/  HADD2.F32 R7, -RZ, R12.H1_H1 ;  /* 0x3000000cff077230 */ /* 0x000fc40000004100 */
[--C-:B------:R-:W-:Y:S01]  /*2c80*/  HADD2.F32 R156, -RZ, R11.reuse.H0_H0 ;  /* 0x2000000bff9c7230 */ /* 0x100fe20000004100 */
[----:B------:R-:W-:Y:S01]  /*2c90*/  F2FP.BF16.F32.PACK_AB R159, R8, R159 ;  /* 0x0000009f089f723e */ /* 0x000fe200000010ff */
[--C-:B------:R-:W-:Y:S01]  /*2ca0*/  HADD2.F32 R157, -RZ, R6.reuse.H0_H0 ;  /* 0x20000006ff9d7230 */ /* 0x100fe20000004100 */
[----:B--2---:R-:W-:Y:S01]  /*2cb0*/  PRMT R8, R15, 0x5410, R10 ;  /* 0x000054100f087816 */ /* 0x004fe2000000000a */
[----:B------:R-:W-:Y:S01]  /*2cc0*/  HADD2.F32 R11, -RZ, R11.H1_H1 ;  /* 0x3000000bff0b7230 */ /* 0x000fe20000004100 */
[----:B------:R-:W-:Y:S01]  /*2cd0*/  F2FP.BF16.F32.PACK_AB R158, R7, R158 ;  /* 0x0000009e079e723e */ /* 0x000fe200000010ff */
[----:B------:R-:W-:Y:S01]  /*2ce0*/  HADD2.F32 R6, -RZ, R6.H1_H1 ;  /* 0x30000006ff067230 */ /* 0x000fe20000004100 */
[----:B---3--:R-:W-:Y:S01]  /*2cf0*/  PRMT R10, R21, 0x5410, R14 ;  /* 0x00005410150a7816 */ /* 0x008fe2000000000e */
[----:B------:R-:W-:Y:S01]  /*2d00*/  IMAD.MOV.U32 R12, RZ, RZ, R5 ;  /* 0x000000ffff0c7224 */ /* 0x000fe200078e0005 */
[----:B------:R-:W-:Y:S02]  /*2d10*/  F2FP.BF16.F32.PACK_AB R156, R11, R156 ;  /* 0x0000009c0b9c723e */ /* 0x000fe400000010ff */
[----:B------:R-:W-:Y:S01]  /*2d20*/  F2FP.BF16.F32.PACK_AB R157, R6, R157 ;  /* 0x0000009d069d723e */ /* 0x000fe200000010ff */
[----:B------:R-:W-:Y:S06]  /*2d30*/  @P1 BRA `(.L_x_36) ;  /* 0xfffffff400881947 */ /* 0x000fec000383ffff */
[----:B------:R-:W-:-:S07]  /*2d40*/  IMAD.MOV.U32 R6, RZ, RZ, R161 ;  /* 0x000000ffff067224 */ /* 0x000fce00078e00a1 */
.L_x_28:
[----:B------:R-:W-:Y:S01]  /*2d50*/  LEA R4, R5, UR8, 0xb ;  /* 0x0000000805047c11 */ /* 0x000fe2000f8e58ff */
[----:B------:R-:W-:Y:S01]  /*2d60*/  IMAD.MOV.U32 R5, RZ, RZ, 0x40000040 ;  /* 0x40000040ff057424 */ /* 0x000fe200078e00ff */
[----:B------:R-:W-:Y:S05]  /*2d70*/  WARPSYNC.ALL ;  /* 0x0000000000007948 */ /* 0x000fea0003800000 */
[C---:B------:R-:W-:Y:S01]  /*2d80*/  R2UR UR6, R4.reuse ;  /* 0x00000000040672ca */ /* 0x040fe200000e0000 */
[----:B------:R-:W-:Y:S01]  /*2d90*/  WARPGROUP.ARRIVE ;  /* 0x00000000000079c5 */ /* 0x000fe20000000000 */
[----:B------:R-:W-:Y:S01]  /*2da0*/  R2UR UR7, R5 ;  /* 0x00000000050772ca */ /* 0x000fe200000e0000 */
[----:B------:R-:W-:Y:S01]  /*2db0*/  VIADD R12, R4, 0x2 ;  /* 0x00000002040c7836 */ /* 0x000fe20000000000 */
[----:B------:R-:W-:Y:S01]  /*2dc0*/  F2FP.F16.E4M3.UNPACK_B R3, R8 ;  /* 0x00000008ff03723e */ /* 0x000fe200020006ff */
[----:B------:R-:W-:Y:S01]  /*2dd0*/  IMAD.MOV.U32 R13, RZ, RZ, 0x40000040 ;  /* 0x40000040ff0d7424 */ /* 0x000fe200078e00ff */
[----:B------:R-:W-:-:S02]  /*2de0*/  F2FP.F16.E4M3.UNPACK_B R5, R10 ;  /* 0x0000000aff05723e */ /* 0x000fc400020006ff */
[----:B------:R-:W-:Y:S01]  /*2df0*/  F2FP.F16.E4M3.UNPACK_B R8, R8.H1 ;  /* 0x00000008ff08723e */ /* 0x000fe200030006ff */
[----:B------:R-:W-:Y:S01]  /*2e00*/  HADD2.F32 R160, -RZ, R3.H0_H0 ;  /* 0x20000003ffa07230 */ /* 0x000fe20000004100 */
[----:B------:R-:W-:Y:S01]  /*2e10*/  F2FP.F16.E4M3.UNPACK_B R10, R10.H1 ;  /* 0x0000000aff0a723e */ /* 0x000fe200030006ff */
[----:B------:R-:W-:Y:S01]  /*2e20*/  HADD2.F32 R162, -RZ, R5.H0_H0 ;  /* 0x20000005ffa27230 */ /* 0x000fe20000004100 */
[----:B------:R-:W-:Y:S01]  /*2e30*/  IADD3 R9, R166, R9, R6 ;  /* 0x00000009a6097210 */ /* 0x000fe20007ffe006 */
[----:B------:R-:W-:Y:S02]  /*2e40*/  HADD2.F32 R161, -RZ, R8.H0_H0 ;  /* 0x20000008ffa17230 */ /* 0x000fe40000004100 */
[----:B------:R-:W-:Y:S01]  /*2e50*/  HGMMA.64x256x16.F32.BF16 R24, R156, gdesc[UR4], R24, gsb0 ;  /* 0x03e000049c187df0 */ /* 0x000fe20008001818 */
[----:B------:R-:W-:Y:S01]  /*2e60*/  HADD2.F32 R163, -RZ, R10.H0_H0 ;  /* 0x2000000affa37230 */ /* 0x000fe20000004100 */
[----:B------:R-:W-:Y:S01]  /*2e70*/  R2UR UR6, R12 ;  /* 0x000000000c0672ca */ /* 0x000fe200000e0000 */
[----:B------:R-:W-:Y:S01]  /*2e80*/  HADD2.F32 R3, -RZ, R3.H1_H1 ;  /* 0x30000003ff037230 */ /* 0x000fe20000004100 */
[----:B------:R-:W-:Y:S01]  /*2e90*/  R2UR UR7, R13 ;  /* 0x000000000d0772ca */ /* 0x000fe200000e0000 */
[----:B------:R-:W-:-:S02]  /*2ea0*/  HADD2.F32 R8, -RZ, R8.H1_H1 ;  /* 0x30000008ff087230 */ /* 0x000fc40000004100 */
[----:B------:R-:W-:Y:S01]  /*2eb0*/  HADD2.F32 R5, -RZ, R5.H1_H1 ;  /* 0x30000005ff057230 */ /* 0x000fe20000004100 */
[----:B------:R-:W-:Y:S01]  /*2ec0*/  F2FP.BF16.F32.PACK_AB R160, R3, R160 ;  /* 0x000000a003a0723e */ /* 0x000fe200000010ff */
[----:B------:R-:W-:Y:S01]  /*2ed0*/  HADD2.F32 R10, -RZ, R10.H1_H1 ;  /* 0x3000000aff0a7230 */ /* 0x000fe20000004100 */
[----:B------:R-:W-:Y:S02]  /*2ee0*/  F2FP.BF16.F32.PACK_AB R161, R8, R161 ;  /* 0x000000a108a1723e */ /* 0x000fe400000010ff */
[----:B------:R-:W-:Y:S02]  /*2ef0*/  F2FP.BF16.F32.PACK_AB R162, R5, R162 ;  /* 0x000000a205a2723e */ /* 0x000fe400000010ff */
[----:B------:R-:W-:Y:S01]  /*2f00*/  F2FP.BF16.F32.PACK_AB R163, R10, R163 ;  /* 0x000000a30aa3723e */ /* 0x000fe200000010ff */
[----:B------:R-:W-:-:S03]  /*2f10*/  WARPGROUP.DEPBAR.LE gsb0, 0x0 ;  /* 0x00008000000079c5 */ /* 0x000fc60000010000 */
[----:B------:R-:W-:-:S10]  /*2f20*/  WARPGROUP.ARRIVE ;  /* 0x00000000000079c5 */ /* 0x000fd40000000000 */
[----:B------:R-:W-:Y:S03]  /*2f30*/  HGMMA.64x256x16.F32.BF16 R24, R160, gdesc[UR4], R24, gsb0 ;  /* 0x03e00004a0187df0 */ /* 0x000fe60008001818 */
[----:B------:R-:W-:Y:S02]  /*2f40*/  WARPGROUP.DEPBAR.LE gsb0, 0x0 ;  /* 0x00008000000079c5 */ /* 0x000fe40000010000 */
[----:B------:R-:W-:Y:S04]  /*2f50*/  LDS.U16 R3, [R9+UR43+0xa00] ;  /* 0x000a002b09037984 */ /* 0x000fe80008000400 */
[----:B------:R-:W0:Y:S04]  /*2f60*/  LDS.U16 R6, [R9+UR43+0x800] ;  /* 0x0008002b09067984 */ /* 0x000e280008000400 */
[----:B------:R-:W-:Y:S04]  /*2f70*/  LDS.U16 R5, [R9+UR43+0xa08] ;  /* 0x000a082b09057984 */ /* 0x000fe80008000400 */
[----:B------:R1:W2:Y:S02]  /*2f80*/  LDS.U16 R8, [R9+UR43+0x808] ;  /* 0x0008082b09087984 */ /* 0x0002a40008000400 */
[----:B-1----:R-:W-:-:S04]  /*2f90*/  VIADD R9, R9, UR43 ;  /* 0x0000002b09097c36 */ /* 0x002fc80008000000 */
[----:B------:R-:W-:Y:S01]  /*2fa0*/  IMAD.IADD R9, R0, 0x1, R9 ;  /* 0x0000000100097824 */ /* 0x000fe200078e0209 */
[----:B0-----:R-:W-:Y:S01]  /*2fb0*/  PRMT R3, R6, 0x5410, R3 ;  /* 0x0000541006037816 */ /* 0x001fe20000000003 */
[C---:B------:R-:W-:Y:S02]  /*2fc0*/  VIADD R6, R4.reuse, 0x4 ;  /* 0x0000000404067836 */ /* 0x040fe40000000000 */
[----:B------:R-:W-:Y:S01]  /*2fd0*/  VIADD R4, R4, 0x6 ;  /* 0x0000000604047836 */ /* 0x000fe20000000000 */
[-C--:B------:R-:W-:Y:S02]  /*2fe0*/  F2FP.F16.E4M3.UNPACK_B R7, R3.reuse ;  /* 0x00000003ff07723e */ /* 0x080fe400020006ff */
[----:B------:R-:W-:Y:S02]  /*2ff0*/  F2FP.F16.E4M3.UNPACK_B R3, R3.H1 ;  /* 0x00000003ff03723e */ /* 0x000fe400030006ff */
[----:B--2---:R-:W-:Y:S01]  /*3000*/  PRMT R5, R8, 0x5410, R5 ;  /* 0x0000541008057816 */ /* 0x004fe20000000005 */
[--C-:B------:R-:W-:Y:S01]  /*3010*/  HADD2.F32 R160, -RZ, R7.reuse.H0_H0 ;  /* 0x20000007ffa07230 */ /* 0x100fe20000004100 */
[----:B------:R-:W-:Y:S01]  /*3020*/  R2UR UR6, R6 ;  /* 0x00000000060672ca */ /* 0x000fe200000e0000 */
        /* <DEDUP_REMOVED lines=17> */
[----:B------:R-:W-:Y:S02]  /*3140*/  R2UR UR6, R4 ;  /* 0x00000000040672ca */ /* 0x000fe400000e0000 */
        /* <DEDUP_REMOVED lines=9> */
[----:B------:R-:W-:Y:S02]  /*31e0*/  IMAD.MOV.U32 R5, RZ, RZ, 0x40000040 ;  /* 0x40000040ff057424 */ /* 0x000fe400078e00ff */
[--C-:B------:R-:W-:Y:S01]  /*31f0*/  HADD2.F32 R160, -RZ, R3.reuse.H0_H0 ;  /* 0x20000003ffa07230 */ /* 0x100fe20000004100 */
[-C--:B------:R-:W-:Y:S01]  /*3200*/  F2FP.F16.E4M3.UNPACK_B R7, R6.reuse ;  /* 0x00000006ff07723e */ /* 0x080fe200020006ff */
[----:B------:R-:W-:Y:S01]  /*3210*/  HADD2.F32 R161, -RZ, R0.H0_H0 ;  /* 0x20000000ffa17230 */ /* 0x000fe20000004100 */
[----:B------:R-:W-:Y:S01]  /*3220*/  F2FP.F16.E4M3.UNPACK_B R6, R6.H1 ;  /* 0x00000006ff06723e */ /* 0x000fe200030006ff */
[----:B------:R-:W-:Y:S01]  /*3230*/  HADD2.F32 R3, -RZ, R3.H1_H1 ;  /* 0x30000003ff037230 */ /* 0x000fe20000004100 */
[----:B------:R-:W-:Y:S01]  /*3240*/  R2UR UR7, R5 ;  /* 0x00000000050772ca */ /* 0x000fe200000e0000 */
[----:B------:R-:W-:-:S02]  /*3250*/  HADD2.F32 R162, -RZ, R7.H0_H0 ;  /* 0x20000007ffa27230 */ /* 0x000fc40000004100 */
[----:B------:R-:W-:Y:S01]  /*3260*/  HADD2.F32 R163, -RZ, R6.H0_H0 ;  /* 0x20000006ffa37230 */ /* 0x000fe20000004100 */
[----:B------:R-:W-:Y:S01]  /*3270*/  F2FP.BF16.F32.PACK_AB R160, R3, R160 ;  /* 0x000000a003a0723e */ /* 0x000fe200000010ff */
[----:B------:R-:W-:Y:S02]  /*3280*/  HADD2.F32 R0, -RZ, R0.H1_H1 ;  /* 0x30000000ff007230 */ /* 0x000fe40000004100 */
[----:B------:R-:W-:Y:S02]  /*3290*/  HADD2.F32 R7, -RZ, R7.H1_H1 ;  /* 0x30000007ff077230 */ /* 0x000fe40000004100 */
[----:B------:R-:W-:Y:S01]  /*32a0*/  HADD2.F32 R6, -RZ, R6.H1_H1 ;  /* 0x30000006ff067230 */ /* 0x000fe20000004100 */
[----:B------:R-:W-:Y:S02]  /*32b0*/  F2FP.BF16.F32.PACK_AB R161, R0, R161 ;  /* 0x000000a100a1723e */ /* 0x000fe400000010ff */
[----:B------:R-:W-:Y:S02]  /*32c0*/  F2FP.BF16.F32.PACK_AB R162, R7, R162 ;  /* 0x000000a207a2723e */ /* 0x000fe400000010ff */
[----:B------:R-:W-:-:S04]  /*32d0*/  F2FP.BF16.F32.PACK_AB R163, R6, R163 ;  /* 0x000000a306a3723e */ /* 0x000fc800000010ff */
[----:B------:R-:W-:-:S06]  /*32e0*/  WARPGROUP.ARRIVE ;  /* 0x00000000000079c5 */ /* 0x000fcc0000000000 */
[----:B------:R-:W-:Y:S03]  /*32f0*/  HGMMA.64x256x16.F32.BF16 R24, R160, gdesc[UR4], R24, gsb0 ;  /* 0x03e00004a0187df0 */ /* 0x000fe60008001818 */
[----:B------:R-:W-:Y:S02]  /*3300*/  WARPGROUP.DEPBAR.LE gsb0, 0x0 ;  /* 0x00008000000079c5 */ /* 0x000fe40000010000 */
[----:B------:R-:W-:Y:S05]  /*3310*/  @!P0 BRA `(.L_x_37) ;  /* 0x0000000000048947 */ /* 0x000fea0003800000 */
[----:B------:R-:W-:Y:S01]  /*3320*/  BPT.TRAP 0x1 ;  /* 0x000000040000795c */ /* 0x000fe20000300000 */
.L_x_37:
        /* <DEDUP_REMOVED lines=8> */
.L_x_27:
[----:B------:R-:W-:-:S04]  /*33b0*/  IMAD.U32 R0, RZ, RZ, UR47 ;  /* 0x0000002fff007e24 */ /* 0x000fc8000f8e00ff */
[----:B------:R0:W-:Y:S01]  /*33c0*/  SYNCS.ARRIVE.TRANS64.A1T0 RZ, [R0+UR44], RZ ;  /* 0x000000ff00ff79a7 */ /* 0x0001e2000810002c */
[----:B------:R-:W-:Y:S05]  /*33d0*/  @!P0 BRA `(.L_x_38) ;  /* 0x0000000000048947 */ /* 0x000fea0003800000 */
[----:B------:R-:W-:Y:S01]  /*33e0*/  BPT.TRAP 0x1 ;  /* 0x000000040000795c */ /* 0x000fe20000300000 */
.L_x_38:
[----:B------:R-:W-:Y:S02]  /*33f0*/  UIADD3 UR6, UR41, UR36, URZ ;  /* 0x0000002429067290 */ /* 0x000fe4000fffe03f */
[----:B------:R-:W-:Y:S02]  /*3400*/  UISETP.GT.U32.AND UP0, UPT, UR38, 0x1, UPT ;  /* 0x000000012600788c */ /* 0x000fe4000bf04070 */
[----:B------:R-:W-:-:S04]  /*3410*/  UIMAD.WIDE.U32 UR4, UR6, -0x55555555, URZ ;  /* 0xaaaaaaab060478a5 */ /* 0x000fc8000f8e003f */
[----:B------:R-:W-:Y:S01]  /*3420*/  USHF.R.U32.HI UR4, URZ, 0x2, UR5 ;  /* 0x000000023f047899 */ /* 0x000fe20008011605 */
[----:B------:R-:W-:-:S03]  /*3430*/  PLOP3.LUT P0, PT, PT, PT, UP0, 0x80, 0x0 ;  /* 0x000000000000781c */ /* 0x000fc60003f0f008 */
[----:B------:R-:W-:-:S04]  /*3440*/  UIMAD UR6, UR4, -0x6, UR6 ;  /* 0xfffffffa040678a4 */ /* 0x000fc8000f8e0206 */
[----:B------:R-:W-:-:S04]  /*3450*/  ULEA UR6, UR6, UR43, 0x3 ;  /* 0x0000002b06067291 */ /* 0x000fc8000f8e183f */
[----:B------:R-:W-:-:S04]  /*3460*/  UIADD3 UR6, UR6, 0x30, URZ ;  /* 0x0000003006067890 */ /* 0x000fc8000fffe03f */
[----:B------:R-:W-:-:S09]  /*3470*/  UPRMT UR6, URZ, 0x654, UR6 ;  /* 0x000006543f067896 */ /* 0x000fd20008000006 */
[----:B------:R-:W-:Y:S01]  /*3480*/  SYNCS.ARRIVE.TRANS64.RED.A1T0 RZ, [UR6], RZ ;  /* 0x000000ffffff79a7 */ /* 0x000fe20008100406 */
[----:B------:R-:W-:Y:S05]  /*3490*/  @P0 BRA `(.L_x_39) ;  /* 0x0000000000040947 */ /* 0x000fea0003800000 */
[----:B------:R-:W-:Y:S01]  /*34a0*/  BPT.TRAP 0x1 ;  /* 0x000000040000795c */ /* 0x000fe20000300000 */
.L_x_39:
[----:B0-----:R-:W-:Y:S01]  /*34b0*/  IMAD.U32 R0, RZ, RZ, UR45 ;  /* 0x0000002dff007e24 */ /* 0x001fe2000f8e00ff */
[----:B------:R-:W-:Y:S01]  /*34c0*/  UIADD3 UR36, UR42, UR36, URZ ;  /* 0x000000242a247290 */ /* 0x000fe2000fffe03f */
[----:B------:R-:W0:Y:S01]  /*34d0*/  LDC R12, c[0x0][0x288] ;  /* 0x0000a200ff0c7b82 */ /* 0x000e220000000800 */
[----:B------:R-:W-:Y:S01]  /*34e0*/  UISETP.GE.U32.AND UP1, UPT, UR42, 0x6, UPT ;  /* 0x000000062a00788c */ /* 0x000fe2000bf26070 */
[----:B------:R-:W-:Y:S01]  /*34f0*/  SHF.R.S32.HI R165, RZ, 0x1f, R164 ;  /* 0x0000001fffa57819 */ /* 0x000fe200000114a4 */
[----:B------:R-:W-:Y:S01]  /*3500*/  UISETP.GT.U32.AND UP0, UPT, UR36, 0x5, UPT ;  /* 0x000000052400788c */ /* 0x000fe2000bf04070 */
[----:B------:R-:W-:Y:S01]  /*3510*/  SHF.L.U32 R0, R0, 0x1f, RZ ;  /* 0x0000001f00007819 */ /* 0x000fe200000006ff */
[----:B------:R-:W-:Y:S02]  /*3520*/  UIMAD.WIDE.U32 UR4, UR36, -0x55555555, URZ ;  /* 0xaaaaaaab240478a5 */ /* 0x000fe4000f8e003f */
[----:B------:R-:W-:Y:S01]  /*3530*/  UISETP.LT.U32.AND UP0, UPT, UR42, 0x6, UP0 ;  /* 0x000000062a00788c */ /* 0x000fe20008701070 */
[----:B------:R-:W1:Y:S01]  /*3540*/  SYNCS.PHASECHK.TRANS64.TRYWAIT P0, [UR46+0x8], R0 ;  /* 0x00000800ff0075a7 */ /* 0x000e62000800016e */
[----:B------:R-:W-:-:S02]  /*3550*/  USHF.R.U32.HI UR4, URZ, 0x2, UR5 ;  /* 0x000000023f047899 */ /* 0x000fc40008011605 */
[----:B------:R-:W-:Y:S02]  /*3560*/  USEL UR6, URZ, 0x1, !UP0 ;  /* 0x000000013f067887 */ /* 0x000fe4000c000000 */
[----:B------:R-:W-:Y:S02]  /*3570*/  UIMAD UR36, UR4, -0x6, UR36 ;  /* 0xfffffffa042478a4 */ /* 0x000fe4000f8e0224 */
[----:B------:R-:W-:-:S04]  /*3580*/  ULOP3.LUT UR37, UR37, UR6, URZ, 0x3c, !UPT ;  /* 0x0000000625257292 */ /* 0x000fc8000f8e3c3f */
[----:B------:R-:W-:Y:S01]  /*3590*/  @UP1 ULOP3.LUT UR37, UR37, 0x1, UR4, 0x78, !UPT ;  /* 0x0000000125251892 */ /* 0x000fe2000f8e7804 */
[----:B01----:R-:W-:Y:S11]  /*35a0*/  @!P0 BRA `(.L_x_40) ;  /* 0x000000a800008947 */ /* 0x003ff60003800000 */
.L_x_335:
[----:B0-----:R-:W-:Y:S01]  /*35b0*/  IMAD.SHL.U32 R0, R22, 0x40, RZ ;  /* 0x0000004016007824 */ /* 0x001fe200078e00ff */
[----:B------:R-:W-:Y:S01]  /*35c0*/  ULDC UR6, c[0x0][0x284] ;  /* 0x0000a10000067ab9 */ /* 0x000fe20000000800 */
[----:B------:R-:W-:Y:S01]  /*35d0*/  IMAD.SHL.U32 R13, R19, 0x100, RZ ;  /* 0x00000100130d7824 */ /* 0x000fe200078e00ff */
[----:B------:R-:W-:Y:S01]  /*35e0*/  SHF.R.S32.HI R15, RZ, 0x1f, R18 ;  /* 0x0000001fff0f7819 */ /* 0x000fe20000011412 */
[----:B------:R-:W-:Y:S01]  /*35f0*/  ULDC.64 UR4, c[0x0][0x7d0] ;  /* 0x0001f40000047ab9 */ /* 0x000fe20000000a00 */
[----:B------:R-:W-:Y:S01]  /*3600*/  ISETP.GE.AND P0, PT, R0, UR6, PT ;  /* 0x0000000600007c0c */ /* 0x000fe2000bf06270 */
[----:B------:R-:W-:Y:S01]  /*3610*/  IMAD.WIDE.U32 R4, R18, UR4, R164 ;  /* 0x0000000412047c25 */ /* 0x000fe2000f8e00a4 */
[----:B------:R-:W-:Y:S02]  /*3620*/  SHF.R.S32.HI R14, RZ, 0x1f, R13 ;  /* 0x0000001fff0e7819 */ /* 0x000fe4000001140d */
[----:B------:R-:W-:Y:S01]  /*3630*/  ISETP.GE.OR P0, PT, R13, R12, P0 ;  /* 0x0000000c0d00720c */ /* 0x000fe20000706670 */
[----:B------:R-:W-:Y:S01]  /*3640*/  IMAD R3, R15, UR4, RZ ;  /* 0x000000040f037c24 */ /* 0x000fe2000f8e02ff */
[----:B------:R-:W-:-:S03]  /*3650*/  IADD3 R4, P1, R13, R4, RZ ;  /* 0x000000040d047210 */ /* 0x000fc60007f3e0ff */
[----:B------:R-:W-:-:S05]  /*3660*/  IMAD R3, R18, UR5, R3 ;  /* 0x0000000512037c24 */ /* 0x000fca000f8e0203 */
[----:B------:R-:W-:-:S03]  /*3670*/  IADD3.X R5, R14, R5, R3, P1, !PT ;  /* 0x000000050e057210 */ /* 0x000fc60000ffe403 */
[----:B------:R-:W-:Y:S05]  /*3680*/  @P0 BRA `(.L_x_41) ;  /* 0x0000008800b80947 */ /* 0x000fea0003800000 */
[----:B------:R-:W0:Y:S01]  /*3690*/  LDC.64 R8, c[0x0][0x7c8] ;  /* 0x0001f200ff087b82 */ /* 0x000e220000000a00 */
[----:B------:R-:W-:Y:S01]  /*36a0*/  IMAD.WIDE R10, R22, 0x40, R154 ;  /* 0x00000040160a7825 */ /* 0x000fe200078e029a */
[----:B------:R-:W-:Y:S01]  /*36b0*/  ULDC.64 UR4, c[0x0][0x7c0] ;  /* 0x0001f00000047ab9 */ /* 0x000fe20000000a00 */
[----:B------:R-:W-:Y:S02]  /*36c0*/  BSSY B0, `(.L_x_41) ;  /* 0x00008aa000007945 */ /* 0x000fe40003800000 */
[----:B------:R-:W-:Y:S02]  /*36d0*/  IMAD.IADD R19, R167, 0x1, -R0 ;  /* 0x00000001a7137824 */ /* 0x000fe400078e0a00 */
[-C--:B0-----:R-:W-:Y:S02]  /*36e0*/  IMAD R3, R11, R8.reuse, RZ ;  /* 0x000000080b037224 */ /* 0x081fe400078e02ff */
[----:B------:R-:W-:-:S04]  /*36f0*/  IMAD.WIDE.U32 R4, R10, R8, R4 ;  /* 0x000000080a047225 */ /* 0x000fc800078e0004 */
[----:B------:R-:W-:Y:S01]  /*3700*/  IMAD R7, R10, R9, R3 ;  /* 0x000000090a077224 */ /* 0x000fe200078e0203 */
[----:B------:R-:W-:Y:S02]  /*3710*/  LEA R3, P0, R8, R4, 0x3 ;  /* 0x0000000408037211 */ /* 0x000fe400078018ff */
[----:B------:R-:W-:Y:S01]  /*3720*/  IADD3 R6, P1, R4, UR4, RZ ;  /* 0x0000000404067c10 */ /* 0x000fe2000ff3e0ff */
[----:B------:R-:W-:Y:S01]  /*3730*/  IMAD.IADD R7, R5, 0x1, R7 ;  /* 0x0000000105077824 */ /* 0x000fe200078e0207 */
[----:B------:R-:W-:Y:S01]  /*3740*/  IADD3 R4, P2, R3, UR4, RZ ;  /* 0x0000000403047c10 */ /* 0x000fe2000ff5e0ff */
[----:B------:R-:W-:-:S03]  /*3750*/  IMAD R3, R23, -0x2, R12 ;  /* 0xfffffffe17037824 */ /* 0x000fc600078e020c */
[----:B------:R-:W-:Y:S01]  /*3760*/  LEA.HI.X R5, R8, R7, R9, 0x3, P0 ;  /* 0x0000000708057211 */ /* 0x000fe200000f1c09 */
[----:B------:R-:W-:Y:S01]  /*3770*/  IMAD.IADD R0, R3, 0x1, -R13 ;  /* 0x0000000103007824 */ /* 0x000fe200078e0a0d */
[----:B-----5:R-:W-:Y:S02]  /*3780*/  FSETP.NEU.AND P0, PT, R152, RZ, PT ;  /* 0x000000ff9800720b */ /* 0x020fe40003f0d000 */
[----:B------:R-:W-:Y:S02]  /*3790*/  IADD3.X R7, R7, UR5, RZ, P1, !PT ;  /* 0x0000000507077c10 */ /* 0x000fe40008ffe4ff */
[----:B------:R-:W-:-:S09]  /*37a0*/  IADD3.X R5, R5, UR5, RZ, P2, !PT ;  /* 0x0000000505057c10 */ /* 0x000fd200097fe4ff */
[----:B------:R-:W-:Y:S05]  /*37b0*/  @!P0 BRA `(.L_x_42) ;  /* 0x0000006800608947 */ /* 0x000fea0003800000 */
[----:B------:R-:W0:Y:S01]  /*37c0*/  LDC.64 R20, c[0x0][0x7b0] ;  /* 0x0001ec00ff147b82 */ /* 0x000e220000000a00 */
[----:B------:R-:W-:Y:S01]  /*37d0*/  ULDC.64 UR4, c[0x0][0x7b8] ;  /* 0x0001ee0000047ab9 */ /* 0x000fe20000000a00 */
[----:B------:R-:W-:Y:S01]  /*37e0*/  BSSY B1, `(.L_x_43) ;  /* 0x0000011000017945 */ /* 0x000fe20003800000 */
[----:B------:R-:W-:-:S04]  /*37f0*/  IMAD.WIDE.U32 R8, R18, UR4, R164 ;  /* 0x0000000412087c25 */ /* 0x000fc8000f8e00a4 */
[----:B------:R-:W-:Y:S01]  /*3800*/  IMAD R3, R15, UR4, RZ ;  /* 0x000000040f037c24 */ /* 0x000fe2000f8e02ff */
[----:B------:R-:W1:Y:S01]  /*3810*/  LDC.64 R156, c[0x0][0x7a8] ;  /* 0x0001ea00ff9c7b82 */ /* 0x000e620000000a00 */
[----:B------:R-:W-:Y:S02]  /*3820*/  IADD3 R12, P0, R13, R8, RZ ;  /* 0x000000080d0c7210 */ /* 0x000fe40007f1e0ff */
[----:B------:R-:W-:-:S05]  /*3830*/  IMAD R3, R18, UR5, R3 ;  /* 0x0000000512037c24 */ /* 0x000fca000f8e0203 */
[----:B------:R-:W-:Y:S02]  /*3840*/  IADD3.X R13, R14, R9, R3, P0, !PT ;  /* 0x000000090e0d7210 */ /* 0x000fe400007fe403 */
[----:B------:R-:W-:-:S04]  /*3850*/  ISETP.GE.AND P0, PT, R19, 0x1, PT ;  /* 0x000000011300780c */ /* 0x000fc80003f06270 */
[----:B------:R-:W-:Y:S01]  /*3860*/  ISETP.LT.OR P3, PT, R0, 0x1, !P0 ;  /* 0x000000010000780c */ /* 0x000fe20004761670 */
[-C--:B0-----:R-:W-:Y:S02]  /*3870*/  IMAD R3, R11, R20.reuse, RZ ;  /* 0x000000140b037224 */ /* 0x081fe400078e02ff */
[----:B------:R-:W-:-:S04]  /*3880*/  IMAD.WIDE.U32 R8, R10, R20, R12 ;  /* 0x000000140a087225 */ /* 0x000fc800078e000c */
[----:B------:R-:W-:Y:S01]  /*3890*/  IMAD R3, R10, R21, R3 ;  /* 0x000000150a037224 */ /* 0x000fe200078e0203 */
[----:B-1----:R-:W-:-:S04]  /*38a0*/  IADD3 R8, P1, R8, R156, RZ ;  /* 0x0000009c08087210 */ /* 0x002fc80007f3e0ff */
[--C-:B------:R-:W-:Y:S02]  /*38b0*/  IADD3.X R9, R157, R9, R3.reuse, P1, !PT ;  /* 0x000000099d097210 */ /* 0x100fe40000ffe403 */
[----:B------:R-:W-:Y:S01]  /*38c0*/  PRMT R3, RZ, 0x7610, R3 ;  /* 0x00007610ff037816 */ /* 0x000fe20000000003 */
[----:B------:R-:W-:Y:S06]  /*38d0*/  @P3 BRA `(.L_x_44) ;  /* 0x0000000000043947 */ /* 0x000fec0003800000 */
[----:B------:R0:W5:Y:S02]  /*38e0*/  LDG.E.U8 R3, desc[UR52][R8.64] ;  /* 0x0000003408037981 */ /* 0x000164000c1e1100 */
.L_x_44:
[----:B------:R-:W-:Y:S05]  /*38f0*/  BSYNC B1 ;  /* 0x0000000000017941 */ /* 0x000fea0003800000 */
.L_x_43:
[----:B-----5:R-:W-:Y:S01]  /*3900*/  LOP3.LUT R3, R3, 0xff, RZ, 0xc0, !PT ;  /* 0x000000ff03037812 */ /* 0x020fe200078ec0ff */
[----:B------:R-:W-:Y:S01]  /*3910*/  BSSY B1, `(.L_x_45) ;  /* 0x000000b000017945 */ /* 0x000fe20003800000 */
[----:B------:R-:W-:Y:S02]  /*3920*/  ISETP.LT.OR P2, PT, R0, 0x2, !P0 ;  /* 0x000000020000780c */ /* 0x000fe40004741670 */
[----:B------:R-:W-:-:S05]  /*3930*/  F2FP.F16.E4M3.UNPACK_B R3, R3 ;  /* 0x00000003ff03723e */ /* 0x000fca00020006ff */
[----:B------:R-:W-:-:S05]  /*3940*/  HADD2.F32 R3, -RZ, R3.H0_H0 ;  /* 0x20000003ff037230 */ /* 0x000fca0000004100 */
[----:B------:R-:W-:-:S04]  /*3950*/  FMUL R3, R3, R152 ;  /* 0x0000009803037220 */ /* 0x000fc80000400000 */
[----:B------:R-:W-:-:S05]  /*3960*/  FFMA R3, R24, R153, R3 ;  /* 0x0000009918037223 */ /* 0x000fca0000000003 */
[----:B------:R-:W-:Y:S02]  /*3970*/  F2FP.SATFINITE.E4M3.F32.PACK_AB_MERGE_C R15, RZ, R3, RZ ;  /* 0x00000003ff0f723e */ /* 0x000fe400048070ff */
[----:B------:R-:W-:-:S03]  /*3980*/  PRMT R3, RZ, 0x7610, R3 ;  /* 0x00007610ff037816 */ /* 0x000fc60000000003 */
[----:B------:R1:W-:Y:S01]  /*3990*/  @!P3 STG.E.U8 desc[UR52][R6.64], R15 ;  /* 0x0000000f0600b986 */ /* 0x0003e2000c101134 */
[----:B------:R-:W-:Y:S05]  /*39a0*/  @P2 BRA `(.L_x_46) ;  /* 0x0000000000042947 */ /* 0x000fea0003800000 */
[----:B------:R2:W5:Y:S02]  /*39b0*/  LDG.E.U8 R3, desc[UR52][R8.64+0x1] ;  /* 0x0000013408037981 */ /* 0x000564000c1e1100 */
.L_x_46:
[----:B------:R-:W-:Y:S05]  /*39c0*/  BSYNC B1 ;  /* 0x0000000000017941 */ /* 0x000fea0003800000 */
.L_x_45:
[----:B-----5:R-:W-:Y:S01]  /*39d0*/  LOP3.LUT R3, R3, 0xff, RZ, 0xc0, !PT ;  /* 0x000000ff03037812 */ /* 0x020fe200078ec0ff */
[----:B------:R-:W-:Y:S01]  /*39e0*/  BSSY B1, `(.L_x_47) ;  /* 0x0000013000017945 */ /* 0x000fe20003800000 */
[----:B-1----:R-:W-:Y:S02]  /*39f0*/  IADD3 R15, P1, R10, 0x8, RZ ;  /* 0x000000080a0f7810 */ /* 0x002fe40007f3e0ff */
[----:B------:R-:W-:-:S03]  /*3a00*/  F2FP.F16.E4M3.UNPACK_B R3, R3 ;  /* 0x00000003ff03723e */ /* 0x000fc600020006ff */
[----:B------:R-:W-:Y:S01]  /*3a10*/  IMAD.X R11, RZ, RZ, R11, P1 ;  /* 0x000000ffff0b7224 */ /* 0x000fe200008e060b */
[----:B------:R-:W-:Y:S01]  /*3a20*/  ISETP.GE.AND P1, PT, R19, 0x9, PT ;  /* 0x000000091300780c */ /* 0x000fe20003f26270 */
[----:B------:R-:W-:Y:S02]  /*3a30*/  HADD2.F32 R3, -RZ, R3.H0_H0 ;  /* 0x20000003ff037230 */ /* 0x000fe40000004100 */
[-C--:B------:R-:W-:Y:S01]  /*3a40*/  IMAD R14, R11, R20.reuse, RZ ;  /* 0x000000140b0e7224 */ /* 0x080fe200078e02ff */
[----:B------:R-:W-:Y:S01]  /*3a50*/  ISETP.LT.OR P4, PT, R0, 0x1, !P1 ;  /* 0x000000010000780c */ /* 0x000fe20004f81670 */
[----:B------:R-:W-:-:S04]  /*3a60*/  IMAD.WIDE.U32 R12, R15, R20, R12 ;  /* 0x000000140f0c7225 */ /* 0x000fc800078e000c */
[----:B------:R-:W-:Y:S01]  /*3a70*/  FMUL R10, R3, R152 ;  /* 0x00000098030a7220 */ /* 0x000fe20000400000 */
[----:B------:R-:W-:Y:S01]  /*3a80*/  PRMT R3, RZ, 0x7610, R3 ;  /* 0x00007610ff037816 */ /* 0x000fe20000000003 */
[----:B------:R-:W-:Y:S02]  /*3a90*/  IMAD R14, R15, R21, R14 ;  /* 0x000000150f0e7224 */ /* 0x000fe400078e020e */
[----:B------:R-:W-:Y:S01]  /*3aa0*/  FFMA R25, R25, R153, R10 ;  /* 0x0000009919197223 */ /* 0x000fe2000000000a */
[----:B------:R-:W-:-:S04]  /*3ab0*/  IADD3 R10, P3, R12, R156, RZ ;  /* 0x0000009c0c0a7210 */ /* 0x000fc80007f7e0ff */
[----:B------:R-:W-:Y:S02]  /*3ac0*/  F2FP.SATFINITE.E4M3.F32.PACK_AB_MERGE_C R25, RZ, R25, RZ ;  /* 0x00000019ff19723e */ /* 0x000fe400048070ff */
[----:B------:R-:W-:-:S03]  /*3ad0*/  IADD3.X R11, R157, R13, R14, P3, !PT ;  /* 0x0000000d9d0b7210 */ /* 0x000fc60001ffe40e */
[----:B------:R1:W-:Y:S01]  /*3ae0*/  @!P2 STG.E.U8 desc[UR52][R6.64+0x1], R25 ;  /* 0x000001190600a986 */ /* 0x0003e2000c101134 */
[----:B------:R-:W-:Y:S05]  /*3af0*/  @P4 BRA `(.L_x_48) ;  /* 0x0000000000044947 */ /* 0x000fea0003800000 */
[----:B------:R3:W5:Y:S02]  /*3b00*/  LDG.E.U8 R3, desc[UR52][R10.64] ;  /* 0x000000340a037981 */ /* 0x000764000c1e1100 */
.L_x_48:
[----:B------:R-:W-:Y:S05]  /*3b10*/  BSYNC B1 ;  /* 0x0000000000017941 */ /* 0x000fea0003800000 */
.L_x_47:
        /* <DEDUP_REMOVED lines=12> */
.L_x_50:
[----:B------:R-:W-:Y:S05]  /*3be0*/  BSYNC B1 ;  /* 0x0000000000017941 */ /* 0x000fea0003800000 */
.L_x_49:
[----:B-----5:R-:W-:Y:S01]  /*3bf0*/  LOP3.LUT R3, R3, 0xff, RZ, 0xc0, !PT ;  /* 0x000000ff03037812 */ /* 0x020fe200078ec0ff */
[----:B------:R-:W-:Y:S01]  /*3c00*/  BSSY B1, `(.L_x_51) ;  /* 0x000000b000017945 */ /* 0x000fe20003800000 */
[----:B------:R-:W-:Y:S02]  /*3c10*/  ISETP.LT.OR P3, PT, R0, 0x9, !P0 ;  /* 0x000000090000780c */ /* 0x000fe40004761670 */
[----:B------:R-:W-:-:S05]  /*3c20*/  F2FP.F16.E4M3.UNPACK_B R3, R3 ;  /* 0x00000003ff03723e */ /* 0x000fca00020006ff */
[----:B------:R-:W-:-:S05]  /*3c30*/  HADD2.F32 R3, -RZ, R3.H0_H0 ;  /* 0x20000003ff037230 */ /* 0x000fca0000004100 */
[----:B------:R-:W-:Y:S01]  /*3c40*/  FMUL R12, R3, R152 ;  /* 0x00000098030c7220 */ /* 0x000fe20000400000 */
[----:B------:R-:W-:-:S03]  /*3c50*/  PRMT R3, RZ, 0x7610, R3 ;  /* 0x00007610ff037816 */ /* 0x000fc60000000003 */
[----:B------:R-:W-:-:S05]  /*3c60*/  FFMA R12, R27, R153, R12 ;  /* 0x000000991b0c7223 */ /* 0x000fca000000000c */
[----:B----4-:R-:W-:-:S05]  /*3c70*/  F2FP.SATFINITE.E4M3.F32.PACK_AB_MERGE_C R13, RZ, R12, RZ ;  /* 0x0000000cff0d723e */ /* 0x010fca00048070ff */
[----:B------:R4:W-:Y:S01]  /*3c80*/  @!P2 STG.E.U8 desc[UR52][R4.64+0x1], R13 ;  /* 0x0000010d0400a986 */ /* 0x0009e2000c101134 */
[----:B------:R-:W-:Y:S05]  /*3c90*/  @P3 BRA `(.L_x_52) ;  /* 0x0000000000043947 */ /* 0x000fea0003800000 */
[----:B------:R0:W5:Y:S02]  /*3ca0*/  LDG.E.U8 R3, desc[UR52][R8.64+0x8] ;  /* 0x0000083408037981 */ /* 0x000164000c1e1100 */
.L_x_52:
[----:B------:R-:W-:Y:S05]  /*3cb0*/  BSYNC B1 ;  /* 0x0000000000017941 */ /* 0x000fea0003800000 */
.L_x_51:
[----:B-----5:R-:W-:Y:S01]  /*3cc0*/  LOP3.LUT R3, R3, 0xff, RZ, 0xc0, !PT ;  /* 0x000000ff03037812 */ /* 0x020fe200078ec0ff */
[----:B------:R-:W-:Y:S01]  /*3cd0*/  BSSY B1, `(.L_x_53) ;  /* 0x000000b000017945 */ /* 0x000fe20003800000 */
[----:B------:R-:W-:Y:S02]  /*3ce0*/  ISETP.LT.OR P2, PT, R0, 0xa, !P0 ;  /* 0x0000000a0000780c */ /* 0x000fe40004741670 */
[----:B------:R-:W-:-:S05]  /*3cf0*/  F2FP.F16.E4M3.UNPACK_B R3, R3 ;  /* 0x00000003ff03723e */ /* 0x000fca00020006ff */
[----:B------:R-:W-:-:S05]  /*3d00*/  HADD2.F32 R3, -RZ, R3.H0_H0 ;  /* 0x20000003ff037230 */ /* 0x000fca0000004100 */
[----:B------:R-:W-:-:S04]  /*3d10*/  FMUL R3, R3, R152 ;  /* 0x0000009803037220 */ /* 0x000fc80000400000 */
[----:B------:R-:W-:-:S05]  /*3d20*/  FFMA R3, R28, R153, R3 ;  /* 0x000000991c037223 */ /* 0x000fca0000000003 */
[----:B----4-:R-:W-:Y:S02]  /*3d30*/  F2FP.SATFINITE.E4M3.F32.PACK_AB_MERGE_C R13, RZ, R3, RZ ;  /* 0x00000003ff0d723e */ /* 0x010fe400048070ff */
[----:B------:R-:W-:-:S03]  /*3d40*/  PRMT R3, RZ, 0x7610, R3 ;  /* 0x00007610ff037816 */ /* 0x000fc60000000003 */
[----:B------:R4:W-:Y:S01]  /*3d50*/  @!P3 STG.E.U8 desc[UR52][R6.64+0x8], R13 ;  /* 0x0000080d0600b986 */ /* 0x0009e2000c101134 */
[----:B------:R-:W-:Y:S05]  /*3d60*/  @P2 BRA `(.L_x_54) ;  /* 0x0000000000042947 */ /* 0x000fea0003800000 */
[----:B------:R0:W5:Y:S02]  /*3d70*/  LDG.E.U8 R3, desc[UR52][R8.64+0x9] ;  /* 0x0000093408037981 */ /* 0x000164000c1e1100 */
.L_x_54:
[----:B------:R-:W-:Y:S05]  /*3d80*/  BSYNC B1 ;  /* 0x0000000000017941 */ /* 0x000fea0003800000 */
.L_x_53:
        /* <DEDUP_REMOVED lines=12> */
.L_x_56:
[----:B------:R-:W-:Y:S05]  /*3e50*/  BSYNC B1 ;  /* 0x0000000000017941 */ /* 0x000fea0003800000 */
.L_x_55:
        /* <DEDUP_REMOVED lines=12> */
.L_x_58:
[----:B------:R-:W-:Y:S05]  /*3f20*/  BSYNC B1 ;  /* 0x0000000000017941 */ /* 0x000fea0003800000 */
.L_x_57:
        /* <DEDUP_REMOVED lines=12> */
.L_x_60:
[----:B------:R-:W-:Y:S05]  /*3ff0*/  BSYNC B1 ;  /* 0x0000000000017941 */ /* 0x000fea0003800000 */
.L_x_59:
        /* <DEDUP_REMOVED lines=12> */
.L_x_62:
[----:B------:R-:W-:Y:S05]  /*40c0*/  BSYNC B1 ;  /* 0x0000000000017941 */ /* 0x000fea0003800000 */
.L_x_61:
        /* <DEDUP_REMOVED lines=12> */
.L_x_64:
[----:B------:R-:W-:Y:S05]  /*4190*/  BSYNC B1 ;  /* 0x0000000000017941 */ /* 0x000fea0003800000 */
.L_x_63:
        /* <DEDUP_REMOVED lines=12> */
.L_x_66:
[----:B------:R-:W-:Y:S05]  /*4260*/  BSYNC B1 ;  /* 0x0000000000017941 */ /* 0x000fea0003800000 */
.L_x_65:
        /* <DEDUP_REMOVED lines=12> */
.L_x_68:
[----:B------:R-:W-:Y:S05]  /*4330*/  BSYNC B1 ;  /* 0x0000000000017941 */ /* 0x000fea0003800000 */
.L_x_67:
        /* <DEDUP_REMOVED lines=12> */
.L_x_70:
[----:B------:R-:W-:Y:S05]  /*4400*/  BSYNC B1 ;  /* 0x0000000000017941 */ /* 0x000fea0003800000 */
.L_x_69:
        /* <DEDUP_REMOVED lines=12> */
.L_x_72:
[----:B------:R-:W-:Y:S05]  /*44d0*/  BSYNC B1 ;  /* 0x0000000000017941 */ /* 0x000fea0003800000 */
.L_x_71:
        /* <DEDUP_REMOVED lines=12> */
.L_x_74:
[----:B------:R-:W-:Y:S05]  /*45a0*/  BSYNC B1 ;  /* 0x0000000000017941 */ /* 0x000fea0003800000 */
.L_x_73:
        /* <DEDUP_REMOVED lines=12> */
.L_x_76:
[----:B------:R-:W-:Y:S05]  /*4670*/  BSYNC B1 ;  /* 0x0000000000017941 */ /* 0x000fea0003800000 */
.L_x_75:
        /* <DEDUP_REMOVED lines=12> */
.L_x_78:
[----:B------:R-:W-:Y:S05]  /*4740*/  BSYNC B1 ;  /* 0x0000000000017941 */ /* 0x000fea0003800000 */
.L_x_77:
        /* <DEDUP_REMOVED lines=12> */
.L_x_80:
[----:B------:R-:W-:Y:S05]  /*4810*/  BSYNC B1 ;  /* 0x0000000000017941 */ /* 0x000fea0003800000 */
.L_x_79:
        /* <DEDUP_REMOVED lines=12> */
.L_x_82:
[----:B------:R-:W-:Y:S05]  /*48e0*/  BSYNC B1 ;  /* 0x0000000000017941 */ /* 0x000fea0003800000 */
.L_x_81:
        /* <DEDUP_REMOVED lines=12> */
.L_x_84:
[----:B------:R-:W-:Y:S05]  /*49b0*/  BSYNC B1 ;  /* 0x0000000000017941 */ /* 0x000fea0003800000 */
.L_x_83:
        /* <DEDUP_REMOVED lines=12> */
.L_x_86:
[----:B------:R-:W-:Y:S05]  /*4a80*/  BSYNC B1 ;  /* 0x0000000000017941 */ /* 0x000fea0003800000 */
.L_x_85:
        /* <DEDUP_REMOVED lines=12> */
.L_x_88:
[----:B------:R-:W-:Y:S05]  /*4b50*/  BSYNC B1 ;  /* 0x0000000000017941 */ /* 0x000fea0003800000 */
.L_x_87:
        /* <DEDUP_REMOVED lines=12> */
.L_x_90:
[----:B------:R-:W-:Y:S05]  /*4c20*/  BSYNC B1 ;  /* 0x0000000000017941 */ /* 0x000fea0003800000 */
.L_x_89:
        /* <DEDUP_REMOVED lines=12> */
.L_x_92:
[----:B------:R-:W-:Y:S05]  /*4cf0*/  BSYNC B1 ;  /* 0x0000000000017941 */ /* 0x000fea0003800000 */
.L_x_91:
        /* <DEDUP_REMOVED lines=12> */
.L_x_94:
[----:B------:R-:W-:Y:S05]  /*4dc0*/  BSYNC B1 ;  /* 0x0000000000017941 */ /* 0x000fea0003800000 */
.L_x_93:
        /* <DEDUP_REMOVED lines=12> */
.L_x_96:
[----:B------:R-:W-:Y:S05]  /*4e90*/  BSYNC B1 ;  /* 0x0000000000017941 */ /* 0x000fea0003800000 */
.L_x_95:
        /* <DEDUP_REMOVED lines=12> */
.L_x_98:
[----:B------:R-:W-:Y:S05]  /*4f60*/  BSYNC B1 ;  /* 0x0000000000017941 */ /* 0x000fea0003800000 */
.L_x_97:
        /* <DEDUP_REMOVED lines=12> */
.L_x_100:
[----:B------:R-:W-:Y:S05]  /*5030*/  BSYNC B1 ;  /* 0x0000000000017941 */ /* 0x000fea0003800000 */
.L_x_99:
        /* <DEDUP_REMOVED lines=12> */
.L_x_102:
[----:B------:R-:W-:Y:S05]  /*5100*/  BSYNC B1 ;  /* 0x0000000000017941 */ /* 0x000fea0003800000 */
.L_x_101:
        /* <DEDUP_REMOVED lines=12> */
.L_x_104:
[----:B------:R-:W-:Y:S05]  /*51d0*/  BSYNC B1 ;  /* 0x0000000000017941 */ /* 0x000fea0003800000 */
.L_x_103:
        /* <DEDUP_REMOVED lines=12> */
.L_x_106:
[----:B------:R-:W-:Y:S05]  /*52a0*/  BSYNC B1 ;  /* 0x0000000000017941 */ /* 0x000fea0003800000 */
.L_x_105:
        /* <DEDUP_REMOVED lines=12> */
.L_x_108:
[----:B------:R-:W-:Y:S05]  /*5370*/  BSYNC B1 ;  /* 0x0000000000017941 */ /* 0x000fea0003800000 */
.L_x_107:
        /* <DEDUP_REMOVED lines=12> */
.L_x_110:
[----:B------:R-:W-:Y:S05]  /*5440*/  BSYNC B1 ;  /* 0x0000000000017941 */ /* 0x000fea0003800000 */
.L_x_109:
        /* <DEDUP_REMOVED lines=12> */
.L_x_112:
[----:B------:R-:W-:Y:S05]  /*5510*/  BSYNC B1 ;  /* 0x0000000000017941 */ /* 0x000fea0003800000 */
.L_x_111:
        /* <DEDUP_REMOVED lines=12> */
.L_x_114:
[----:B------:R-:W-:Y:S05]  /*55e0*/  BSYNC B1 ;  /* 0x0000000000017941 */ /* 0x000fea0003800000 */
.L_x_113:
        /* <DEDUP_REMOVED lines=12> */
.L_x_116:
[----:B------:R-:W-:Y:S05]  /*56b0*/  BSYNC B1 ;  /* 0x0000000000017941 */ /* 0x000fea0003800000 */
.L_x_115:
        /* <DEDUP_REMOVED lines=12> */
.L_x_118:
[----:B------:R-:W-:Y:S05]  /*5780*/  BSYNC B1 ;  /* 0x0000000000017941 */ /* 0x000fea0003800000 */
.L_x_117:
        /* <DEDUP_REMOVED lines=12> */
.L_x_120:
[----:B------:R-:W-:Y:S05]  /*5850*/  BSYNC B1 ;  /* 0x0000000000017941 */ /* 0x000fea0003800000 */
.L_x_119:
        /* <DEDUP_REMOVED lines=12> */
.L_x_122:
[----:B------:R-:W-:Y:S05]  /*5920*/  BSYNC B1 ;  /* 0x0000000000017941 */ /* 0x000fea0003800000 */
.L_x_121:
        /* <DEDUP_REMOVED lines=12> */
.L_x_124:
[----:B------:R-:W-:Y:S05]  /*59f0*/  BSYNC B1 ;  /* 0x0000000000017941 */ /* 0x000fea0003800000 */
.L_x_123:
        /* <DEDUP_REMOVED lines=12> */
.L_x_126:
[----:B------:R-:W-:Y:S05]  /*5ac0*/  BSYNC B1 ;  /* 0x0000000000017941 */ /* 0x000fea0003800000 */
.L_x_125:
        /* <DEDUP_REMOVED lines=12> */
.L_x_128:
[----:B------:R-:W-:Y:S05]  /*5b90*/  BSYNC B1 ;  /* 0x0000000000017941 */ /* 0x000fea0003800000 */
.L_x_127:
        /* <DEDUP_REMOVED lines=12> */
.L_x_130:
[----:B------:R-:W-:Y:S05]  /*5c60*/  BSYNC B1 ;  /* 0x0000000000017941 */ /* 0x000fea0003800000 */
.L_x_129:
        /* <DEDUP_REMOVED lines=12> */
.L_x_132:
[----:B------:R-:W-:Y:S05]  /*5d30*/  BSYNC B1 ;  /* 0x0000000000017941 */ /* 0x000fea0003800000 */
.L_x_131:
        /* <DEDUP_REMOVED lines=12> */
.L_x_134:
[----:B------:R-:W-:Y:S05]  /*5e00*/  BSYNC B1 ;  /* 0x0000000000017941 */ /* 0x000fea0003800000 */
.L_x_133:
        /* <DEDUP_REMOVED lines=12> */
.L_x_136:
[----:B------:R-:W-:Y:S05]  /*5ed0*/  BSYNC B1 ;  /* 0x0000000000017941 */ /* 0x000fea0003800000 */
.L_x_135:
        /* <DEDUP_REMOVED lines=12> */
.L_x_138:
[----:B------:R-:W-:Y:S05]  /*5fa0*/  BSYNC B1 ;  /* 0x0000000000017941 */ /* 0x000fea0003800000 */
.L_x_137:
        /* <DEDUP_REMOVED lines=12> */
.L_x_140:
[----:B------:R-:W-:Y:S05]  /*6070*/  BSYNC B1 ;  /* 0x0000000000017941 */ /* 0x000fea0003800000 */
.L_x_139:
        /* <DEDUP_REMOVED lines=12> */
.L_x_142:
[----:B------:R-:W-:Y:S05]  /*6140*/  BSYNC B1 ;  /* 0x0000000000017941 */ /* 0x000fea0003800000 */
.L_x_141:
        /* <DEDUP_REMOVED lines=12> */
.L_x_144:
[----:B------:R-:W-:Y:S05]  /*6210*/  BSYNC B1 ;  /* 0x0000000000017941 */ /* 0x000fea0003800000 */
.L_x_143:
        /* <DEDUP_REMOVED lines=12> */
.L_x_146:
[----:B------:R-:W-:Y:S05]  /*62e0*/  BSYNC B1 ;  /* 0x0000000000017941 */ /* 0x000fea0003800000 */
.L_x_145:
        /* <DEDUP_REMOVED lines=12> */
.L_x_148:
[----:B------:R-:W-:Y:S05]  /*63b0*/  BSYNC B1 ;  /* 0x0000000000017941 */ /* 0x000fea0003800000 */
.L_x_147:
        /* <DEDUP_REMOVED lines=12> */
.L_x_150:
[----:B------:R-:W-:Y:S05]  /*6480*/  BSYNC B1 ;  /* 0x0000000000017941 */ /* 0x000fea0003800000 */
.L_x_149:
        /* <DEDUP_REMOVED lines=12> */
.L_x_152:
[----:B------:R-:W-:Y:S05]  /*6550*/  BSYNC B1 ;  /* 0x0000000000017941 */ /* 0x000fea0003800000 */
.L_x_151:
        /* <DEDUP_REMOVED lines=12> */
.L_x_154:
[----:B------:R-:W-:Y:S05]  /*6620*/  BSYNC B1 ;  /* 0x0000000000017941 */ /* 0x000fea0003800000 */
.L_x_153:
        /* <DEDUP_REMOVED lines=12> */
.L_x_156:
[----:B------:R-:W-:Y:S05]  /*66f0*/  BSYNC B1 ;  /* 0x0000000000017941 */ /* 0x000fea0003800000 */
.L_x_155:
        /* <DEDUP_REMOVED lines=12> */
.L_x_158:
[----:B------:R-:W-:Y:S05]  /*67c0*/  BSYNC B1 ;  /* 0x0000000000017941 */ /* 0x000fea0003800000 */
.L_x_157:
        /* <DEDUP_REMOVED lines=12> */
.L_x_160:
[----:B------:R-:W-:Y:S05]  /*6890*/  BSYNC B1 ;  /* 0x0000000000017941 */ /* 0x000fea0003800000 */
.L_x_159:
        /* <DEDUP_REMOVED lines=12> */
.L_x_162:
[----:B------:R-:W-:Y:S05]  /*6960*/  BSYNC B1 ;  /* 0x0000000000017941 */ /* 0x000fea0003800000 */
.L_x_161:
        /* <DEDUP_REMOVED lines=12> */
.L_x_164:
[----:B------:R-:W-:Y:S05]  /*6a30*/  BSYNC B1 ;  /* 0x0000000000017941 */ /* 0x000fea0003800000 */
.L_x_163:
        /* <DEDUP_REMOVED lines=12> */
.L_x_166:
[----:B------:R-:W-:Y:S05]  /*6b00*/  BSYNC B1 ;  /* 0x0000000000017941 */ /* 0x000fea0003800000 */
.L_x_165:
        /* <DEDUP_REMOVED lines=12> */
.L_x_168:
[----:B------:R-:W-:Y:S05]  /*6bd0*/  BSYNC B1 ;  /* 0x0000000000017941 */ /* 0x000fea0003800000 */
.L_x_167:
        /* <DEDUP_REMOVED lines=12> */
.L_x_170:
[----:B------:R-:W-:Y:S05]  /*6ca0*/  BSYNC B1 ;  /* 0x0000000000017941 */ /* 0x000fea0003800000 */
.L_x_169:
        /* <DEDUP_REMOVED lines=12> */
.L_x_172:
[----:B------:R-:W-:Y:S05]  /*6d70*/  BSYNC B1 ;  /* 0x0000000000017941 */ /* 0x000fea0003800000 */
.L_x_171:
        /* <DEDUP_REMOVED lines=12> */
.L_x_174:
[----:B------:R-:W-:Y:S05]  /*6e40*/  BSYNC B1 ;  /* 0x0000000000017941 */ /* 0x000fea0003800000 */
.L_x_173:
        /* <DEDUP_REMOVED lines=12> */
.L_x_176:
[----:B------:R-:W-:Y:S05]  /*6f10*/  BSYNC B1 ;  /* 0x0000000000017941 */ /* 0x000fea0003800000 */
.L_x_175:
        /* <DEDUP_REMOVED lines=12> */
.L_x_178:
[----:B------:R-:W-:Y:S05]  /*6fe0*/  BSYNC B1 ;  /* 0x0000000000017941 */ /* 0x000fea0003800000 */
.L_x_177:
        /* <DEDUP_REMOVED lines=12> */
.L_x_180:
[----:B------:R-:W-:Y:S05]  /*70b0*/  BSYNC B1 ;  /* 0x0000000000017941 */ /* 0x000fea0003800000 */
.L_x_179:
        /* <DEDUP_REMOVED lines=12> */
.L_x_182:
[----:B------:R-:W-:Y:S05]  /*7180*/  BSYNC B1 ;  /* 0x0000000000017941 */ /* 0x000fea0003800000 */
.L_x_181:
        /* <DEDUP_REMOVED lines=12> */
.L_x_184:
[----:B------:R-:W-:Y:S05]  /*7250*/  BSYNC B1 ;  /* 0x0000000000017941 */ /* 0x000fea0003800000 */
.L_x_183:
        /* <DEDUP_REMOVED lines=12> */
.L_x_186:
[----:B------:R-:W-:Y:S05]  /*7320*/  BSYNC B1 ;  /* 0x0000000000017941 */ /* 0x000fea0003800000 */
.L_x_185:
        /* <DEDUP_REMOVED lines=12> */
.L_x_188:
[----:B------:R-:W-:Y:S05]  /*73f0*/  BSYNC B1 ;  /* 0x0000000000017941 */ /* 0x000fea0003800000 */
.L_x_187:
        /* <DEDUP_REMOVED lines=12> */
.L_x_190:
[----:B------:R-:W-:Y:S05]  /*74c0*/  BSYNC B1 ;  /* 0x0000000000017941 */ /* 0x000fea0003800000 */
.L_x_189:
        /* <DEDUP_REMOVED lines=12> */
.L_x_192:
[----:B------:R-:W-:Y:S05]  /*7590*/  BSYNC B1 ;  /* 0x0000000000017941 */ /* 0x000fea0003800000 */
.L_x_191:
        /* <DEDUP_REMOVED lines=12> */
.L_x_194:
[----:B------:R-:W-:Y:S05]  /*7660*/  BSYNC B1 ;  /* 0x0000000000017941 */ /* 0x000fea0003800000 */
.L_x_193:
        /* <DEDUP_REMOVED lines=12> */
.L_x_196:
[----:B------:R-:W-:Y:S05]  /*7730*/  BSYNC B1 ;  /* 0x0000000000017941 */ /* 0x000fea0003800000 */
.L_x_195:
        /* <DEDUP_REMOVED lines=12> */
.L_x_198:
[----:B------:R-:W-:Y:S05]  /*7800*/  BSYNC B1 ;  /* 0x0000000000017941 */ /* 0x000fea0003800000 */
.L_x_197:
        /* <DEDUP_REMOVED lines=12> */
.L_x_200:
[----:B------:R-:W-:Y:S05]  /*78d0*/  BSYNC B1 ;  /* 0x0000000000017941 */ /* 0x000fea0003800000 */
.L_x_199:
        /* <DEDUP_REMOVED lines=12> */
.L_x_202:
[----:B------:R-:W-:Y:S05]  /*79a0*/  BSYNC B1 ;  /* 0x0000000000017941 */ /* 0x000fea0003800000 */
.L_x_201:
        /* <DEDUP_REMOVED lines=12> */
.L_x_204:
[----:B------:R-:W-:Y:S05]  /*7a70*/  BSYNC B1 ;  /* 0x0000000000017941 */ /* 0x000fea0003800000 */
.L_x_203:
        /* <DEDUP_REMOVED lines=12> */
.L_x_206:
[----:B------:R-:W-:Y:S05]  /*7b40*/  BSYNC B1 ;  /* 0x0000000000017941 */ /* 0x000fea0003800000 */
.L_x_205:
        /* <DEDUP_REMOVED lines=12> */
.L_x_208:
[----:B------:R-:W-:Y:S05]  /*7c10*/  BSYNC B1 ;  /* 0x0000000000017941 */ /* 0x000fea0003800000 */
.L_x_207:
        /* <DEDUP_REMOVED lines=12> */
.L_x_210:
[----:B------:R-:W-:Y:S05]  /*7ce0*/  BSYNC B1 ;  /* 0x0000000000017941 */ /* 0x000fea0003800000 */
.L_x_209:
        /* <DEDUP_REMOVED lines=12> */
.L_x_212:
[----:B------:R-:W-:Y:S05]  /*7db0*/  BSYNC B1 ;  /* 0x0000000000017941 */ /* 0x000fea0003800000 */
.L_x_211:
        /* <DEDUP_REMOVED lines=12> */
.L_x_214:
[----:B------:R-:W-:Y:S05]  /*7e80*/  BSYNC B1 ;  /* 0x0000000000017941 */ /* 0x000fea0003800000 */
.L_x_213:
        /* <DEDUP_REMOVED lines=12> */
.L_x_216:
[----:B------:R-:W-:Y:S05]  /*7f50*/  BSYNC B1 ;  /* 0x0000000000017941 */ /* 0x000fea0003800000 */
.L_x_215:
        /* <DEDUP_REMOVED lines=12> */
.L_x_218:
[----:B------:R-:W-:Y:S05]  /*8020*/  BSYNC B1 ;  /* 0x0000000000017941 */ /* 0x000fea0003800000 */
.L_x_217:
        /* <DEDUP_REMOVED lines=12> */
.L_x_220:
[----:B------:R-:W-:Y:S05]  /*80f0*/  BSYNC B1 ;  /* 0x0000000000017941 */ /* 0x000fea0003800000 */
.L_x_219:
        /* <DEDUP_REMOVED lines=12> */
.L_x_222:
[----:B------:R-:W-:Y:S05]  /*81c0*/  BSYNC B1 ;  /* 0x0000000000017941 */ /* 0x000fea0003800000 */
.L_x_221:
        /* <DEDUP_REMOVED lines=12> */
.L_x_224:
[----:B------:R-:W-:Y:S05]  /*8290*/  BSYNC B1 ;  /* 0x0000000000017941 */ /* 0x000fea0003800000 */
.L_x_223:
        /* <DEDUP_REMOVED lines=12> */
.L_x_226:
[----:B------:R-:W-:Y:S05]  /*8360*/  BSYNC B1 ;  /* 0x0000000000017941 */ /* 0x000fea0003800000 */
.L_x_225:
        /* <DEDUP_REMOVED lines=12> */
.L_x_228:
[----:B------:R-:W-:Y:S05]  /*8430*/  BSYNC B1 ;  /* 0x0000000000017941 */ /* 0x000fea0003800000 */
.L_x_227:
        /* <DEDUP_REMOVED lines=12> */
.L_x_230:
[----:B------:R-:W-:Y:S05]  /*8500*/  BSYNC B1 ;  /* 0x0000000000017941 */ /* 0x000fea0003800000 */
.L_x_229:
        /* <DEDUP_REMOVED lines=12> */
.L_x_232:
[----:B------:R-:W-:Y:S05]  /*85d0*/  BSYNC B1 ;  /* 0x0000000000017941 */ /* 0x000fea0003800000 */
.L_x_231:
        /* <DEDUP_REMOVED lines=12> */
.L_x_234:
[----:B------:R-:W-:Y:S05]  /*86a0*/  BSYNC B1 ;  /* 0x0000000000017941 */ /* 0x000fea0003800000 */
.L_x_233:
        /* <DEDUP_REMOVED lines=12> */
.L_x_236:
[----:B------:R-:W-:Y:S05]  /*8770*/  BSYNC B1 ;  /* 0x0000000000017941 */ /* 0x000fea0003800000 */
.L_x_235:
        /* <DEDUP_REMOVED lines=12> */
.L_x_238:
[----:B------:R-:W-:Y:S05]  /*8840*/  BSYNC B1 ;  /* 0x0000000000017941 */ /* 0x000fea0003800000 */
.L_x_237:
        /* <DEDUP_REMOVED lines=12> */
.L_x_240:
[----:B------:R-:W-:Y:S05]  /*8910*/  BSYNC B1 ;  /* 0x0000000000017941 */ /* 0x000fea0003800000 */
.L_x_239:
        /* <DEDUP_REMOVED lines=12> */
.L_x_242:
[----:B------:R-:W-:Y:S05]  /*89e0*/  BSYNC B1 ;  /* 0x0000000000017941 */ /* 0x000fea0003800000 */
.L_x_241:
        /* <DEDUP_REMOVED lines=12> */
.L_x_244:
[----:B------:R-:W-:Y:S05]  /*8ab0*/  BSYNC B1 ;  /* 0x0000000000017941 */ /* 0x000fea0003800000 */
.L_x_243:
        /* <DEDUP_REMOVED lines=12> */
.L_x_246:
[----:B------:R-:W-:Y:S05]  /*8b80*/  BSYNC B1 ;  /* 0x0000000000017941 */ /* 0x000fea0003800000 */
.L_x_245:
        /* <DEDUP_REMOVED lines=12> */
.L_x_248:
[----:B------:R-:W-:Y:S05]  /*8c50*/  BSYNC B1 ;  /* 0x0000000000017941 */ /* 0x000fea0003800000 */
.L_x_247:
        /* <DEDUP_REMOVED lines=12> */
.L_x_250:
[----:B------:R-:W-:Y:S05]  /*8d20*/  BSYNC B1 ;  /* 0x0000000000017941 */ /* 0x000fea0003800000 */
.L_x_249:
        /* <DEDUP_REMOVED lines=12> */
.L_x_252:
[----:B------:R-:W-:Y:S05]  /*8df0*/  BSYNC B1 ;  /* 0x0000000000017941 */ /* 0x000fea0003800000 */
.L_x_251:
        /* <DEDUP_REMOVED lines=12> */
.L_x_254:
[----:B------:R-:W-:Y:S05]  /*8ec0*/  BSYNC B1 ;  /* 0x0000000000017941 */ /* 0x000fea0003800000 */
.L_x_253:
        /* <DEDUP_REMOVED lines=12> */
.L_x_256:
[----:B------:R-:W-:Y:S05]  /*8f90*/  BSYNC B1 ;  /* 0x0000000000017941 */ /* 0x000fea0003800000 */
.L_x_255:
        /* <DEDUP_REMOVED lines=12> */
.L_x_258:
[----:B------:R-:W-:Y:S05]  /*9060*/  BSYNC B1 ;  /* 0x0000000000017941 */ /* 0x000fea0003800000 */
.L_x_257:
        /* <DEDUP_REMOVED lines=12> */
.L_x_260:
[----:B------:R-:W-:Y:S05]  /*9130*/  BSYNC B1 ;  /* 0x0000000000017941 */ /* 0x000fea0003800000 */
.L_x_259:
        /* <DEDUP_REMOVED lines=12> */
.L_x_262:
[----:B------:R-:W-:Y:S05]  /*9200*/  BSYNC B1 ;  /* 0x0000000000017941 */ /* 0x000fea0003800000 */
.L_x_261:
        /* <DEDUP_REMOVED lines=12> */
.L_x_264:
[----:B------:R-:W-:Y:S05]  /*92d0*/  BSYNC B1 ;  /* 0x0000000000017941 */ /* 0x000fea0003800000 */
.L_x_263:
        /* <DEDUP_REMOVED lines=12> */
.L_x_266:
[----:B------:R-:W-:Y:S05]  /*93a0*/  BSYNC B1 ;  /* 0x0000000000017941 */ /* 0x000fea0003800000 */
.L_x_265:
        /* <DEDUP_REMOVED lines=12> */
.L_x_268:
[----:B------:R-:W-:Y:S05]  /*9470*/  BSYNC B1 ;  /* 0x0000000000017941 */ /* 0x000fea0003800000 */
.L_x_267:
        /* <DEDUP_REMOVED lines=12> */
.L_x_270:
[----:B------:R-:W-:Y:S05]  /*9540*/  BSYNC B1 ;  /* 0x0000000000017941 */ /* 0x000fea0003800000 */
.L_x_269:
        /* <DEDUP_REMOVED lines=12> */
.L_x_272:
[----:B------:R-:W-:Y:S05]  /*9610*/  BSYNC B1 ;  /* 0x0000000000017941 */ /* 0x000fea0003800000 */
.L_x_271:
        /* <DEDUP_REMOVED lines=12> */
.L_x_274:
[----:B------:R-:W-:Y:S05]  /*96e0*/  BSYNC B1 ;  /* 0x0000000000017941 */ /* 0x000fea0003800000 */
.L_x_273:
        /* <DEDUP_REMOVED lines=12> */
.L_x_276:
[----:B------:R-:W-:Y:S05]  /*97b0*/  BSYNC B1 ;  /* 0x0000000000017941 */ /* 0x000fea0003800000 */
.L_x_275:
        /* <DEDUP_REMOVED lines=12> */
.L_x_278:
[----:B------:R-:W-:Y:S05]  /*9880*/  BSYNC B1 ;  /* 0x0000000000017941 */ /* 0x000fea0003800000 */
.L_x_277:
        /* <DEDUP_REMOVED lines=12> */
.L_x_280:
[----:B------:R-:W-:Y:S05]  /*9950*/  BSYNC B1 ;  /* 0x0000000000017941 */ /* 0x000fea0003800000 */
.L_x_279:
        /* <DEDUP_REMOVED lines=12> */
.L_x_282:
[----:B------:R-:W-:Y:S05]  /*9a20*/  BSYNC B1 ;  /* 0x0000000000017941 */ /* 0x000fea0003800000 */
.L_x_281:
        /* <DEDUP_REMOVED lines=12> */
.L_x_284:
[----:B------:R-:W-:Y:S05]  /*9af0*/  BSYNC B1 ;  /* 0x0000000000017941 */ /* 0x000fea0003800000 */
.L_x_283:
        /* <DEDUP_REMOVED lines=12> */
.L_x_286:
[----:B------:R-:W-:Y:S05]  /*9bc0*/  BSYNC B1 ;  /* 0x0000000000017941 */ /* 0x000fea0003800000 */
.L_x_285:
        /* <DEDUP_REMOVED lines=12> */
.L_x_288:
[----:B------:R-:W-:Y:S05]  /*9c90*/  BSYNC B1 ;  /* 0x0000000000017941 */ /* 0x000fea0003800000 */
.L_x_287:
        /* <DEDUP_REMOVED lines=12> */
.L_x_290:
[----:B------:R-:W-:Y:S05]  /*9d60*/  BSYNC B1 ;  /* 0x0000000000017941 */ /* 0x000fea0003800000 */
.L_x_289:
        /* <DEDUP_REMOVED lines=12> */
.L_x_292:
[----:B------:R-:W-:Y:S05]  /*9e30*/  BSYNC B1 ;  /* 0x0000000000017941 */ /* 0x000fea0003800000 */
.L_x_291:
        /* <DEDUP_REMOVED lines=12> */
.L_x_294:
[----:B------:R-:W-:Y:S05]  /*9f00*/  BSYNC B1 ;  /* 0x0000000000017941 */ /* 0x000fea0003800000 */
.L_x_293:
[----:B-----5:R-:W-:Y:S01]  /*9f10*/  LOP3.LUT R3, R3, 0xff, RZ, 0xc0, !PT ;  /* 0x000000ff03037812 */ /* 0x020fe200078ec0ff */
[----:B------:R-:W-:Y:S01]  /*9f20*/  BSSY B1, `(.L_x_295) ;  /* 0x000000b000017945 */ /* 0x000fe20003800000 */
[----:B------:R-:W-:Y:S02]  /*9f30*/  ISETP.LT.OR P2, PT, R0, 0xf9, !P1 ;  /* 0x000000f90000780c */ /* 0x000fe40004f41670 */
[----:B------:R-:W-:-:S05]  /*9f40*/  F2FP.F16.E4M3.UNPACK_B R3, R3 ;  /* 0x00000003ff03723e */ /* 0x000fca00020006ff */
[----:B------:R-:W-:-:S05]  /*9f50*/  HADD2.F32 R3, -RZ, R3.H0_H0 ;  /* 0x20000003ff037230 */ /* 0x000fca0000004100 */
[----:B0-2---:R-:W-:Y:S01]  /*9f60*/  FMUL R8, R3, R152 ;  /* 0x0000009803087220 */ /* 0x005fe20000400000 */
[----:B------:R-:W-:-:S03]  /*9f70*/  PRMT R3, RZ, 0x7610, R3 ;  /* 0x00007610ff037816 */ /* 0x000fc60000000003 */
[----:B------:R-:W-:-:S05]  /*9f80*/  FFMA R8, R149, R153, R8 ;  /* 0x0000009995087223 */ /* 0x000fca0000000008 */
[----:B------:R-:W-:-:S05]  /*9f90*/  F2FP.SATFINITE.E4M3.F32.PACK_AB_MERGE_C R9, RZ, R8, RZ ;  /* 0x00000008ff09723e */ /* 0x000fca00048070ff */
[----:B------:R0:W-:Y:S01]  /*9fa0*/  @!P0 STG.E.U8 desc[UR52][R6.64+0xf9], R9 ;  /* 0x0000f90906008986 */ /* 0x0001e2000c101134 */
[----:B------:R-:W-:Y:S05]  /*9fb0*/  @P2 BRA `(.L_x_296) ;  /* 0x0000000000042947 */ /* 0x000fea0003800000 */
[----:B------:R2:W5:Y:S02]  /*9fc0*/  LDG.E.U8 R3, desc[UR52][R10.64+0xf8] ;  /* 0x0000f8340a037981 */ /* 0x000564000c1e1100 */
.L_x_296:
[----:B------:R-:W-:Y:S05]  /*9fd0*/  BSYNC B1 ;  /* 0x0000000000017941 */ /* 0x000fea0003800000 */
.L_x_295:
[----:B-----5:R-:W-:Y:S01]  /*9fe0*/  LOP3.LUT R3, R3, 0xff, RZ, 0xc0, !PT ;  /* 0x000000ff03037812 */ /* 0x020fe200078ec0ff */
[----:B------:R-:W-:Y:S01]  /*9ff0*/  BSSY B1, `(.L_x_297) ;  /* 0x000000b000017945 */ /* 0x000fe20003800000 */
[----:B------:R-:W-:Y:S02]  /*a000*/  ISETP.LT.OR P1, PT, R0, 0xfa, !P1 ;  /* 0x000000fa0000780c */ /* 0x000fe40004f21670 */
[----:B------:R-:W-:Y:S02]  /*a010*/  F2FP.F16.E4M3.UNPACK_B R3, R3 ;  /* 0x00000003ff03723e */ /* 0x000fe400020006ff */
[----:B------:R-:W-:-:S03]  /*a020*/  PRMT R0, RZ, 0x7610, R0 ;  /* 0x00007610ff007816 */ /* 0x000fc60000000000 */
[----:B------:R-:W-:-:S05]  /*a030*/  HADD2.F32 R3, -RZ, R3.H0_H0 ;  /* 0x20000003ff037230 */ /* 0x000fca0000004100 */
[----:B------:R-:W-:-:S04]  /*a040*/  FMUL R3, R3, R152 ;  /* 0x0000009803037220 */ /* 0x000fc80000400000 */
[----:B------:R-:W-:-:S05]  /*a050*/  FFMA R3, R150, R153, R3 ;  /* 0x0000009996037223 */ /* 0x000fca0000000003 */
[----:B------:R-:W-:-:S05]  /*a060*/  F2FP.SATFINITE.E4M3.F32.PACK_AB_MERGE_C R3, RZ, R3, RZ ;  /* 0x00000003ff03723e */ /* 0x000fca00048070ff */
[----:B------:R0:W-:Y:S01]  /*a070*/  @!P2 STG.E.U8 desc[UR52][R4.64+0xf8], R3 ;  /* 0x0000f8030400a986 */ /* 0x0001e2000c101134 */
[----:B------:R-:W-:Y:S05]  /*a080*/  @P1 BRA `(.L_x_298) ;  /* 0x0000000000041947 */ /* 0x000fea0003800000 */
[----:B------:R0:W5:Y:S02]  /*a090*/  LDG.E.U8 R0, desc[UR52][R10.64+0xf9] ;  /* 0x0000f9340a007981 */ /* 0x000164000c1e1100 */
.L_x_298:
[----:B------:R-:W-:Y:S05]  /*a0a0*/  BSYNC B1 ;  /* 0x0000000000017941 */ /* 0x000fea0003800000 */
.L_x_297:
[----:B------:R-:W-:Y:S05]  /*a0b0*/  @P1 BRA `(.L_x_299) ;  /* 0x0000002000281947 */ /* 0x000fea0003800000 */
[----:B-----5:R-:W-:-:S04]  /*a0c0*/  LOP3.LUT R0, R0, 0xff, RZ, 0xc0, !PT ;  /* 0x000000ff00007812 */ /* 0x020fc800078ec0ff */
[----:B------:R-:W-:-:S05]  /*a0d0*/  F2FP.F16.E4M3.UNPACK_B R0, R0 ;  /* 0x00000000ff00723e */ /* 0x000fca00020006ff */
[----:B0-----:R-:W-:-:S05]  /*a0e0*/  HADD2.F32 R3, -RZ, R0.H0_H0 ;  /* 0x20000000ff037230 */ /* 0x001fca0000004100 */
[----:B------:R-:W-:-:S04]  /*a0f0*/  FMUL R0, R3, R152 ;  /* 0x0000009803007220 */ /* 0x000fc80000400000 */
[----:B------:R-:W-:-:S05]  /*a100*/  FFMA R0, R151, R153, R0 ;  /* 0x0000009997007223 */ /* 0x000fca0000000000 */
[----:B------:R-:W-:-:S05]  /*a110*/  F2FP.SATFINITE.E4M3.F32.PACK_AB_MERGE_C R3, RZ, R0, RZ ;  /* 0x00000000ff03723e */ /* 0x000fca00048070ff */
[----:B------:R0:W-:Y:S01]  /*a120*/  STG.E.U8 desc[UR52][R4.64+0xf9], R3 ;  /* 0x0000f90304007986 */ /* 0x0001e2000c101134 */
[----:B------:R-:W-:Y:S05]  /*a130*/  BRA `(.L_x_299) ;  /* 0x0000002000087947 */ /* 0x000fea0003800000 */
.L_x_42:
[----:B------:R-:W-:Y:S01]  /*a140*/  ISETP.GE.AND P1, PT, R19, 0x1, PT ;  /* 0x000000011300780c */ /* 0x000fe20003f26270 */
[-C--:B------:R-:W-:Y:S01]  /*a150*/  FMUL R24, R24, R153.reuse ;  /* 0x0000009918187220 */ /* 0x080fe20000400000 */
[-C--:B------:R-:W-:Y:S01]  /*a160*/  FMUL R25, R25, R153.reuse ;  /* 0x0000009919197220 */ /* 0x080fe20000400000 */
[----:B------:R-:W-:Y:S01]  /*a170*/  ISETP.GE.AND P0, PT, R19, 0x9, PT ;  /* 0x000000091300780c */ /* 0x000fe20003f06270 */
[-C--:B------:R-:W-:Y:S01]  /*a180*/  FMUL R26, R26, R153.reuse ;  /* 0x000000991a1a7220 */ /* 0x080fe20000400000 */
[C---:B------:R-:W-:Y:S01]  /*a190*/  ISETP.LT.OR P2, PT, R0.reuse, 0x1, !P1 ;  /* 0x000000010000780c */ /* 0x040fe20004f41670 */
[-C--:B------:R-:W-:Y:S01]  /*a1a0*/  FMUL R27, R27, R153.reuse ;  /* 0x000000991b1b7220 */ /* 0x080fe20000400000 */
[----:B------:R-:W-:Y:S01]  /*a1b0*/  ISETP.LT.OR P3, PT, R0, 0x2, !P1 ;  /* 0x000000020000780c */ /* 0x000fe20004f61670 */
[-C--:B------:R-:W-:Y:S01]  /*a1c0*/  FMUL R28, R28, R153.reuse ;  /* 0x000000991c1c7220 */ /* 0x080fe20000400000 */
[----:B------:R-:W-:Y:S01]  /*a1d0*/  F2FP.SATFINITE.E4M3.F32.PACK_AB_MERGE_C R3, RZ, R24, RZ ;  /* 0x00000018ff03723e */ /* 0x000fe200048070ff */
[----:B------:R-:W-:Y:S01]  /*a1e0*/  FMUL R29, R29, R153 ;  /* 0x000000991d1d7220 */ /* 0x000fe20000400000 */
[----:B------:R-:W-:Y:S01]  /*a1f0*/  F2FP.SATFINITE.E4M3.F32.PACK_AB_MERGE_C R25, RZ, R25, RZ ;  /* 0x00000019ff19723e */ /* 0x000fe200048070ff */
[-C--:B------:R-:W-:Y:S01]  /*a200*/  FMUL R30, R30, R153.reuse ;  /* 0x000000991e1e7220 */ /* 0x080fe20000400000 */
[C---:B------:R-:W-:Y:S01]  /*a210*/  ISETP.LT.OR P4, PT, R0.reuse, 0x9, !P1 ;  /* 0x000000090000780c */ /* 0x040fe20004f81670 */
[-C--:B------:R-:W-:Y:S01]  /*a220*/  FMUL R31, R31, R153.reuse ;  /* 0x000000991f1f7220 */ /* 0x080fe20000400000 */
[----:B------:R-:W-:Y:S01]  /*a230*/  ISETP.LT.OR P5, PT, R0, 0xa, !P1 ;  /* 0x0000000a0000780c */ /* 0x000fe20004fa1670 */
[-C--:B------:R-:W-:Y:S01]  /*a240*/  FMUL R32, R32, R153.reuse ;  /* 0x0000009920207220 */ /* 0x080fe20000400000 */
[----:B------:R-:W-:Y:S01]  /*a250*/  F2FP.SATFINITE.E4M3.F32.PACK_AB_MERGE_C R9, RZ, R26, RZ ;  /* 0x0000001aff09723e */ /* 0x000fe200048070ff */
[----:B------:R0:W-:Y:S01]  /*a260*/  @!P2 STG.E.U8 desc[UR52][R6.64], R3 ;  /* 0x000000030600a986 */ /* 0x0001e2000c101134 */
[C---:B------:R-:W-:Y:S01]  /*a270*/  ISETP.LT.OR P2, PT, R0.reuse, 0x1, !P0 ;  /* 0x000000010000780c */ /* 0x040fe20004741670 */
[----:B------:R-:W-:Y:S01]  /*a280*/  FMUL R33, R33, R153 ;  /* 0x0000009921217220 */ /* 0x000fe20000400000 */
[----:B------:R-:W-:Y:S01]  /*a290*/  F2FP.SATFINITE.E4M3.F32.PACK_AB_MERGE_C R27, RZ, R27, RZ ;  /* 0x0000001bff1b723e */ /* 0x000fe200048070ff */
[----:B------:R-:W-:Y:S01]  /*a2a0*/  @!P3 STG.E.U8 desc[UR52][R6.64+0x1], R25 ;  /* 0x000001190600b986 */ /* 0x000fe2000c101134 */
[----:B------:R-:W-:Y:S01]  /*a2b0*/  ISETP.LT.OR P3, PT, R0, 0x2, !P0 ;  /* 0x000000020000780c */ /* 0x000fe20004761670 */
[----:B------:R-:W-:Y:S01]  /*a2c0*/  FMUL R34, R34, R153 ;  /* 0x0000009922227220 */ /* 0x000fe20000400000 */
[----:B------:R-:W-:Y:S01]  /*a2d0*/  F2FP.SATFINITE.E4M3.F32.PACK_AB_MERGE_C R29, RZ, R29, RZ ;  /* 0x0000001dff1d723e */ /* 0x000fe200048070ff */
[----:B------:R-:W-:Y:S01]  /*a2e0*/  FMUL R35, R35, R153 ;  /* 0x0000009923237220 */ /* 0x000fe20000400000 */
[----:B------:R-:W-:Y:S01]  /*a2f0*/  F2FP.SATFINITE.E4M3.F32.PACK_AB_MERGE_C R31, RZ, R31, RZ ;  /* 0x0000001fff1f723e */ /* 0x000fe200048070ff */
[----:B------:R-:W-:Y:S01]  /*a300*/  FMUL R36, R36, R153 ;  /* 0x0000009924247220 */ /* 0x000fe20000400000 */
[----:B------:R-:W-:Y:S01]  /*a310*/  F2FP.SATFINITE.E4M3.F32.PACK_AB_MERGE_C R33, RZ, R33, RZ ;  /* 0x00000021ff21723e */ /* 0x000fe200048070ff */
[-C--:B------:R-:W-:Y:S01]  /*a320*/  FMUL R37, R37, R153.reuse ;  /* 0x0000009925257220 */ /* 0x080fe20000400000 */
[----:B0-----:R-:W-:Y:S01]  /*a330*/  F2FP.SATFINITE.E4M3.F32.PACK_AB_MERGE_C R3, RZ, R28, RZ ;  /* 0x0000001cff03723e */ /* 0x001fe200048070ff */
[----:B------:R0:W-:Y:S01]  /*a340*/  @!P2 STG.E.U8 desc[UR52][R4.64], R9 ;  /* 0x000000090400a986 */ /* 0x0001e2000c101134 */
[----:B------:R-:W-:Y:S01]  /*a350*/  ISETP.LT.OR P2, PT, R0, 0x9, !P0 ;  /* 0x000000090000780c */ /* 0x000fe20004741670 */
[----:B------:R-:W-:Y:S01]  /*a360*/  FMUL R38, R38, R153 ;  /* 0x0000009926267220 */ /* 0x000fe20000400000 */
[----:B------:R-:W-:Y:S01]  /*a370*/  F2FP.SATFINITE.E4M3.F32.PACK_AB_MERGE_C R35, RZ, R35, RZ ;  /* 0x00000023ff23723e */ /* 0x000fe200048070ff */
[----:B------:R-:W-:Y:S01]  /*a380*/  @!P3 STG.E.U8 desc[UR52][R4.64+0x1], R27 ;  /* 0x0000011b0400b986 */ /* 0x000fe2000c101134 */
[C---:B------:R-:W-:Y:S01]  /*a390*/  ISETP.LT.OR P3, PT, R0.reuse, 0xa, !P0 ;  /* 0x0000000a0000780c */ /* 0x040fe20004761670 */
[----:B------:R-:W-:Y:S01]  /*a3a0*/  FMUL R39, R39, R153 ;  /* 0x0000009927277220 */ /* 0x000fe20000400000 */
[----:B------:R-:W-:Y:S01]  /*a3b0*/  F2FP.SATFINITE.E4M3.F32.PACK_AB_MERGE_C R37, RZ, R37, RZ ;  /* 0x00000025ff25723e */ /* 0x000fe200048070ff */
[----:B------:R1:W-:Y:S01]  /*a3c0*/  @!P4 STG.E.U8 desc[UR52][R6.64+0x8], R3 ;  /* 0x000008030600c986 */ /* 0x0003e2000c101134 */
[----:B------:R-:W-:Y:S01]  /*a3d0*/  ISETP.LT.OR P4, PT, R0, 0x11, !P1 ;  /* 0x000000110000780c */ /* 0x000fe20004f81670 */
[-C--:B------:R-:W-:Y:S01]  /*a3e0*/  FMUL R40, R40, R153.reuse ;  /* 0x0000009928287220 */ /* 0x080fe20000400000 */
[-C--:B------:R-:W-:Y:S01]  /*a3f0*/  FMUL R41, R41, R153.reuse ;  /* 0x0000009929297220 */ /* 0x080fe20000400000 */
[----:B------:R-:W-:Y:S01]  /*a400*/  @!P5 STG.E.U8 desc[UR52][R6.64+0x9], R29 ;  /* 0x0000091d0600d986 */ /* 0x000fe2000c101134 */
[----:B------:R-:W-:Y:S01]  /*a410*/  ISETP.LT.OR P5, PT, R0, 0x12, !P1 ;  /* 0x000000120000780c */ /* 0x000fe20004fa1670 */
[-C--:B------:R-:W-:Y:S01]  /*a420*/  FMUL R42, R42, R153.reuse ;  /* 0x000000992a2a7220 */ /* 0x080fe20000400000 */
[----:B0-----:R-:W-:Y:S01]  /*a430*/  F2FP.SATFINITE.E4M3.F32.PACK_AB_MERGE_C R9, RZ, R30, RZ ;  /* 0x0000001eff09723e */ /* 0x001fe200048070ff */
[----:B------:R-:W-:Y:S01]  /*a440*/  FMUL R43, R43, R153 ;  /* 0x000000992b2b7220 */ /* 0x000fe20000400000 */
[----:B------:R-:W-:Y:S01]  /*a450*/  F2FP.SATFINITE.E4M3.F32.PACK_AB_MERGE_C R39, RZ, R39, RZ ;  /* 0x00000027ff27723e */ /* 0x000fe200048070ff */
[----:B------:R-:W-:Y:S01]  /*a460*/  @!P3 STG.E.U8 desc[UR52][R4.64+0x9], R31 ;  /* 0x0000091f0400b986 */ /* 0x000fe2000c101134 */
[----:B------:R-:W-:Y:S01]  /*a470*/  ISETP.LT.OR P3, PT, R0, 0x12, !P0 ;  /* 0x000000120000780c */ /* 0x000fe20004761670 */
[-C--:B------:R-:W-:Y:S01]  /*a480*/  FMUL R44, R44, R153.reuse ;  /* 0x000000992c2c7220 */ /* 0x080fe20000400000 */
[----:B-1----:R-:W-:Y:S01]  /*a490*/  F2FP.SATFINITE.E4M3.F32.PACK_AB_MERGE_C R3, RZ, R32, RZ ;  /* 0x00000020ff03723e */ /* 0x002fe200048070ff */
[----:B------:R0:W-:Y:S01]  /*a4a0*/  @!P2 STG.E.U8 desc[UR52][R4.64+0x8], R9 ;  /* 0x000008090400a986 */ /* 0x0001e2000c101134 */
[C---:B------:R-:W-:Y:S01]  /*a4b0*/  ISETP.LT.OR P2, PT, R0.reuse, 0x11, !P0 ;  /* 0x000000110000780c */ /* 0x040fe20004741670 */
[----:B------:R-:W-:Y:S01]  /*a4c0*/  FMUL R45, R45, R153 ;  /* 0x000000992d2d7220 */ /* 0x000fe20000400000 */
[----:B------:R-:W-:Y:S01]  /*a4d0*/  F2FP.SATFINITE.E4M3.F32.PACK_AB_MERGE_C R41, RZ, R41, RZ ;  /* 0x00000029ff29723e */ /* 0x000fe200048070ff */
[----:B------:R1:W-:Y:S01]  /*a4e0*/  @!P4 STG.E.U8 desc[UR52][R6.64+0x10], R3 ;  /* 0x000010030600c986 */ /* 0x0003e2000c101134 */
[----:B------:R-:W-:Y:S01]  /*a4f0*/  ISETP.LT.OR P4, PT, R0, 0x19, !P1 ;  /* 0x000000190000780c */ /* 0x000fe20004f81670 */
[----:B------:R-:W-:Y:S01]  /*a500*/  FMUL R46, R46, R153 ;  /* 0x000000992e2e7220 */ /* 0x000fe20000400000 */
[----:B------:R-:W-:Y:S01]  /*a510*/  F2FP.SATFINITE.E4M3.F32.PACK_AB_MERGE_C R43, RZ, R43, RZ ;  /* 0x0000002bff2b723e */ /* 0x000fe200048070ff */
[----:B------:R-:W-:Y:S01]  /*a520*/  @!P5 STG.E.U8 desc[UR52][R6.64+0x11], R33 ;  /* 0x000011210600d986 */ /* 0x000fe2000c101134 */
[----:B------:R-:W-:Y:S01]  /*a530*/  ISETP.LT.OR P5, PT, R0, 0x1a, !P1 ;  /* 0x0000001a0000780c */ /* 0x000fe20004fa1670 */
[----:B------:R-:W-:Y:S01]  /*a540*/  FMUL R47, R47, R153 ;  /* 0x000000992f2f7220 */ /* 0x000fe20000400000 */
[----:B------:R-:W-:Y:S01]  /*a550*/  F2FP.SATFINITE.E4M3.F32.PACK_AB_MERGE_C R45, RZ, R45, RZ ;  /* 0x0000002dff2d723e */ /* 0x000fe200048070ff */
[----:B------:R-:W-:Y:S01]  /*a560*/  @!P3 STG.E.U8 desc[UR52][R4.64+0x11], R35 ;  /* 0x000011230400b986 */ /* 0x000fe2000c101134 */
[----:B0-----:R-:W-:Y:S01]  /*a570*/  F2FP.SATFINITE.E4M3.F32.PACK_AB_MERGE_C R9, RZ, R34, RZ ;  /* 0x00000022ff09723e */ /* 0x001fe200048070ff */
[-C--:B------:R-:W-:Y:S01]  /*a580*/  FMUL R48, R48, R153.reuse ;  /* 0x0000009930307220 */ /* 0x080fe20000400000 */
[C---:B------:R-:W-:Y:S01]  /*a590*/  ISETP.LT.OR P3, PT, R0.reuse, 0x1a, !P0 ;  /* 0x0000001a0000780c */ /* 0x040fe20004761670 */
[-C--:B------:R-:W-:Y:S01]  /*a5a0*/  FMUL R49, R49, R153.reuse ;  /* 0x0000009931317220 */ /* 0x080fe20000400000 */
[----:B-1----:R-:W-:Y:S01]  /*a5b0*/  F2FP.SATFINITE.E4M3.F32.PACK_AB_MERGE_C R3, RZ, R36, RZ ;  /* 0x00000024ff03723e */ /* 0x002fe200048070ff */
[----:B------:R0:W-:Y:S01]  /*a5c0*/  @!P2 STG.E.U8 desc[UR52][R4.64+0x10], R9 ;  /* 0x000010090400a986 */ /* 0x0001e2000c101134 */
[----:B------:R-:W-:Y:S01]  /*a5d0*/  ISETP.LT.OR P2, PT, R0, 0x19, !P0 ;  /* 0x000000190000780c */ /* 0x000fe20004741670 */
[----:B------:R-:W-:Y:S01]  /*a5e0*/  FMUL R50, R50, R153 ;  /* 0x0000009932327220 */ /* 0x000fe20000400000 */
[----:B------:R-:W-:Y:S01]  /*a5f0*/  F2FP.SATFINITE.E4M3.F32.PACK_AB_MERGE_C R47, RZ, R47, RZ ;  /* 0x0000002fff2f723e */ /* 0x000fe200048070ff */
[----:B------:R1:W-:Y:S01]  /*a600*/  @!P4 STG.E.U8 desc[UR52][R6.64+0x18], R3 ;  /* 0x000018030600c986 */ /* 0x0003e2000c101134 */
[C---:B------:R-:W-:Y:S01]  /*a610*/  ISETP.LT.OR P4, PT, R0.reuse, 0x21, !P1 ;  /* 0x000000210000780c */ /* 0x040fe20004f81670 */
[----:B------:R-:W-:Y:S01]  /*a620*/  FMUL R51, R51, R153 ;  /* 0x0000009933337220 */ /* 0x000fe20000400000 */
[----:B------:R-:W-:Y:S01]  /*a630*/  F2FP.SATFINITE.E4M3.F32.PACK_AB_MERGE_C R49, RZ, R49, RZ ;  /* 0x00000031ff31723e */ /* 0x000fe200048070ff */
[----:B------:R-:W-:Y:S01]  /*a640*/  @!P5 STG.E.U8 desc[UR52][R6.64+0x19], R37 ;  /* 0x000019250600d986 */ /* 0x000fe2000c101134 */
[----:B------:R-:W-:Y:S01]  /*a650*/  ISETP.LT.OR P5, PT, R0, 0x22, !P1 ;  /* 0x000000220000780c */ /* 0x000fe20004fa1670 */
[-C--:B------:R-:W-:Y:S01]  /*a660*/  FMUL R52, R52, R153.reuse ;  /* 0x0000009934347220 */ /* 0x080fe20000400000 */
[-C--:B------:R-:W-:Y:S01]  /*a670*/  FMUL R53, R53, R153.reuse ;  /* 0x0000009935357220 */ /* 0x080fe20000400000 */
[----:B0-----:R-:W-:Y:S01]  /*a680*/  F2FP.SATFINITE.E4M3.F32.PACK_AB_MERGE_C R9, RZ, R38, RZ ;  /* 0x00000026ff09723e */ /* 0x001fe200048070ff */
        /* <DEDUP_REMOVED lines=339> */
[-C--:B------:R-:W-:Y:S01]  /*bbc0*/  FMUL R150, R150, R153.reuse ;  /* 0x0000009996967220 */ /* 0x080fe20000400000 */
[----:B------:R-:W-:Y:S01]  /*bbd0*/  FMUL R151, R151, R153 ;  /* 0x0000009997977220 */ /* 0x000fe20000400000 */
[----:B------:R1:W-:Y:S01]  /*bbe0*/  @!P4 STG.E.U8 desc[UR52][R6.64+0xb8], R3 ;  /* 0x0000b8030600c986 */ /* 0x0003e2000c101134 */
[----:B------:R-:W-:-:S02]  /*bbf0*/  ISETP.LT.OR P4, PT, R0, 0xc1, !P1 ;  /* 0x000000c10000780c */ /* 0x000fc40004f81670 */
[----:B------:R-:W-:Y:S01]  /*bc00*/  F2FP.SATFINITE.E4M3.F32.PACK_AB_MERGE_C R147, RZ, R147, RZ ;  /* 0x00000093ff93723e */ /* 0x000fe200048070ff */
[----:B------:R-:W-:Y:S01]  /*bc10*/  @!P5 STG.E.U8 desc[UR52][R6.64+0xb9], R117 ;  /* 0x0000b9750600d986 */ /* 0x000fe2000c101134 */
[C---:B------:R-:W-:Y:S02]  /*bc20*/  ISETP.LT.OR P5, PT, R0.reuse, 0xc2, !P1 ;  /* 0x000000c20000780c */ /* 0x040fe40004fa1670 */
[----:B------:R-:W-:Y:S01]  /*bc30*/  F2FP.SATFINITE.E4M3.F32.PACK_AB_MERGE_C R149, RZ, R149, RZ ;  /* 0x00000095ff95723e */ /* 0x000fe200048070ff */
[----:B------:R-:W-:Y:S01]  /*bc40*/  @!P3 STG.E.U8 desc[UR52][R4.64+0xb9], R119 ;  /* 0x0000b9770400b986 */ /* 0x000fe2000c101134 */
[----:B0-----:R-:W-:Y:S02]  /*bc50*/  F2FP.SATFINITE.E4M3.F32.PACK_AB_MERGE_C R9, RZ, R118, RZ ;  /* 0x00000076ff09723e */ /* 0x001fe400048070ff */
[C---:B------:R-:W-:Y:S02]  /*bc60*/  ISETP.LT.OR P3, PT, R0.reuse, 0xc2, !P0 ;  /* 0x000000c20000780c */ /* 0x040fe40004761670 */
[----:B-1----:R-:W-:Y:S01]  /*bc70*/  F2FP.SATFINITE.E4M3.F32.PACK_AB_MERGE_C R3, RZ, R120, RZ ;  /* 0x00000078ff03723e */ /* 0x002fe200048070ff */
[----:B------:R0:W-:Y:S01]  /*bc80*/  @!P2 STG.E.U8 desc[UR52][R4.64+0xb8], R9 ;  /* 0x0000b8090400a986 */ /* 0x0001e2000c101134 */
[----:B------:R-:W-:-:S02]  /*bc90*/  ISETP.LT.OR P2, PT, R0, 0xc1, !P0 ;  /* 0x000000c10000780c */ /* 0x000fc40004741670 */
[----:B------:R-:W-:Y:S01]  /*bca0*/  F2FP.SATFINITE.E4M3.F32.PACK_AB_MERGE_C R11, RZ, R150, RZ ;  /* 0x00000096ff0b723e */ /* 0x000fe200048070ff */
[----:B------:R1:W-:Y:S01]  /*bcb0*/  @!P4 STG.E.U8 desc[UR52][R6.64+0xc0], R3 ;  /* 0x0000c0030600c986 */ /* 0x0003e2000c101134 */
[C---:B------:R-:W-:Y:S02]  /*bcc0*/  ISETP.LT.OR P4, PT, R0.reuse, 0xc9, !P1 ;  /* 0x000000c90000780c */ /* 0x040fe40004f81670 */
[----:B------:R-:W-:Y:S01]  /*bcd0*/  F2FP.SATFINITE.E4M3.F32.PACK_AB_MERGE_C R151, RZ, R151, RZ ;  /* 0x00000097ff97723e */ /* 0x000fe200048070ff */
[----:B------:R-:W-:Y:S01]  /*bce0*/  @!P5 STG.E.U8 desc[UR52][R6.64+0xc1], R121 ;  /* 0x0000c1790600d986 */ /* 0x000fe2000c101134 */
[C---:B------:R-:W-:Y:S02]  /*bcf0*/  ISETP.LT.OR P5, PT, R0.reuse, 0xca, !P1 ;  /* 0x000000ca0000780c */ /* 0x040fe40004fa1670 */
[----:B0-----:R-:W-:Y:S01]  /*bd00*/  F2FP.SATFINITE.E4M3.F32.PACK_AB_MERGE_C R9, RZ, R122, RZ ;  /* 0x0000007aff09723e */ /* 0x001fe200048070ff */
[----:B------:R-:W-:Y:S01]  /*bd10*/  @!P3 STG.E.U8 desc[UR52][R4.64+0xc1], R123 ;  /* 0x0000c17b0400b986 */ /* 0x000fe2000c101134 */
[----:B------:R-:W-:-:S02]  /*bd20*/  ISETP.LT.OR P3, PT, R0, 0xca, !P0 ;  /* 0x000000ca0000780c */ /* 0x000fc40004761670 */
[----:B-1----:R-:W-:Y:S01]  /*bd30*/  F2FP.SATFINITE.E4M3.F32.PACK_AB_MERGE_C R3, RZ, R124, RZ ;  /* 0x0000007cff03723e */ /* 0x002fe200048070ff */
[----:B------:R0:W-:Y:S01]  /*bd40*/  @!P2 STG.E.U8 desc[UR52][R4.64+0xc0], R9 ;  /* 0x0000c0090400a986 */ /* 0x0001e2000c101134 */
[----:B------:R-:W-:-:S03]  /*bd50*/  ISETP.LT.OR P2, PT, R0, 0xc9, !P0 ;  /* 0x000000c90000780c */ /* 0x000fc60004741670 */
[----:B------:R1:W-:Y:S01]  /*bd60*/  @!P4 STG.E.U8 desc[UR52][R6.64+0xc8], R3 ;  /* 0x0000c8030600c986 */ /* 0x0003e2000c101134 */
[----:B------:R-:W-:-:S03]  /*bd70*/  ISETP.LT.OR P4, PT, R0, 0xd1, !P1 ;  /* 0x000000d10000780c */ /* 0x000fc60004f81670 */
[----:B------:R-:W-:Y:S01]  /*bd80*/  @!P5 STG.E.U8 desc[UR52][R6.64+0xc9], R125 ;  /* 0x0000c97d0600d986 */ /* 0x000fe2000c101134 */
[C---:B------:R-:W-:Y:S02]  /*bd90*/  ISETP.LT.OR P5, PT, R0.reuse, 0xd2, !P1 ;  /* 0x000000d20000780c */ /* 0x040fe40004fa1670 */
[----:B0-----:R-:W-:Y:S01]  /*bda0*/  F2FP.SATFINITE.E4M3.F32.PACK_AB_MERGE_C R9, RZ, R126, RZ ;  /* 0x0000007eff09723e */ /* 0x001fe200048070ff */
[----:B------:R-:W-:Y:S01]  /*bdb0*/  @!P3 STG.E.U8 desc[UR52][R4.64+0xc9], R127 ;  /* 0x0000c97f0400b986 */ /* 0x000fe2000c101134 */
[C---:B------:R-:W-:Y:S02]  /*bdc0*/  ISETP.LT.OR P3, PT, R0.reuse, 0xd2, !P0 ;  /* 0x000000d20000780c */ /* 0x040fe40004761670 */
        /* <DEDUP_REMOVED lines=36> */
[----:B------:R-:W-:Y:S02]  /*c010*/  ISETP.LT.OR P5, PT, R0, 0xf1, !P1 ;  /* 0x000000f10000780c */ /* 0x000fe40004fa1670 */
[----:B0-----:R-:W-:Y:S02]  /*c020*/  F2FP.SATFINITE.E4M3.F32.PACK_AB_MERGE_C R9, RZ, R142, RZ ;  /* 0x0000008eff09723e */ /* 0x001fe400048070ff */
[----:B-1----:R-:W-:-:S03]  /*c030*/  F2FP.SATFINITE.E4M3.F32.PACK_AB_MERGE_C R3, RZ, R144, RZ ;  /* 0x00000090ff03723e */ /* 0x002fc600048070ff */
[----:B------:R0:W-:Y:S01]  /*c040*/  @!P2 STG.E.U8 desc[UR52][R4.64+0xe8], R9 ;  /* 0x0000e8090400a986 */ /* 0x0001e2000c101134 */
[----:B------:R-:W-:-:S03]  /*c050*/  ISETP.LT.OR P2, PT, R0, 0xf1, !P0 ;  /* 0x000000f10000780c */ /* 0x000fc60004741670 */
[----:B------:R-:W-:Y:S01]  /*c060*/  @!P4 STG.E.U8 desc[UR52][R4.64+0xe9], R143 ;  /* 0x0000e98f0400c986 */ /* 0x000fe2000c101134 */
[----:B------:R-:W-:-:S03]  /*c070*/  ISETP.LT.OR P4, PT, R0, 0xf2, !P0 ;  /* 0x000000f20000780c */ /* 0x000fc60004781670 */
[----:B------:R-:W-:Y:S01]  /*c080*/  @!P3 STG.E.U8 desc[UR52][R6.64+0xf1], R145 ;  /* 0x0000f1910600b986 */ /* 0x000fe2000c101134 */
[C---:B------:R-:W-:Y:S02]  /*c090*/  ISETP.LT.OR P3, PT, R0.reuse, 0xf9, !P1 ;  /* 0x000000f90000780c */ /* 0x040fe40004f61670 */
[C---:B------:R-:W-:Y:S01]  /*c0a0*/  ISETP.LT.OR P1, PT, R0.reuse, 0xfa, !P1 ;  /* 0x000000fa0000780c */ /* 0x040fe20004f21670 */
[----:B------:R1:W-:Y:S01]  /*c0b0*/  @!P5 STG.E.U8 desc[UR52][R6.64+0xf0], R3 ;  /* 0x0000f0030600d986 */ /* 0x0003e2000c101134 */
[C---:B------:R-:W-:Y:S02]  /*c0c0*/  ISETP.LT.OR P5, PT, R0.reuse, 0xf9, !P0 ;  /* 0x000000f90000780c */ /* 0x040fe400047a1670 */
[----:B------:R-:W-:Y:S02]  /*c0d0*/  ISETP.LT.OR P0, PT, R0, 0xfa, !P0 ;  /* 0x000000fa0000780c */ /* 0x000fe40004701670 */
[----:B0-----:R-:W-:Y:S01]  /*c0e0*/  F2FP.SATFINITE.E4M3.F32.PACK_AB_MERGE_C R9, RZ, R146, RZ ;  /* 0x00000092ff09723e */ /* 0x001fe200048070ff */
[----:B------:R0:W-:Y:S04]  /*c0f0*/  @!P4 STG.E.U8 desc[UR52][R4.64+0xf1], R147 ;  /* 0x0000f1930400c986 */ /* 0x0001e8000c101134 */
[----:B------:R0:W-:Y:S01]  /*c100*/  @!P2 STG.E.U8 desc[UR52][R4.64+0xf0], R9 ;  /* 0x0000f0090400a986 */ /* 0x0001e2000c101134 */
[----:B-1----:R-:W-:-:S03]  /*c110*/  F2FP.SATFINITE.E4M3.F32.PACK_AB_MERGE_C R3, RZ, R148, RZ ;  /* 0x00000094ff03723e */ /* 0x002fc600048070ff */
[----:B------:R0:W-:Y:S04]  /*c120*/  @!P1 STG.E.U8 desc[UR52][R6.64+0xf9], R149 ;  /* 0x0000f99506009986 */ /* 0x0001e8000c101134 */
[----:B------:R0:W-:Y:S04]  /*c130*/  @!P3 STG.E.U8 desc[UR52][R6.64+0xf8], R3 ;  /* 0x0000f8030600b986 */ /* 0x0001e8000c101134 */
[----:B------:R0:W-:Y:S04]  /*c140*/  @!P5 STG.E.U8 desc[UR52][R4.64+0xf8], R11 ;  /* 0x0000f80b0400d986 */ /* 0x0001e8000c101134 */
[----:B------:R0:W-:Y:S02]  /*c150*/  @!P0 STG.E.U8 desc[UR52][R4.64+0xf9], R151 ;  /* 0x0000f99704008986 */ /* 0x0001e4000c101134 */
.L_x_299:
[----:B------:R-:W-:Y:S05]  /*c160*/  BSYNC B0 ;  /* 0x0000000000007941 */ /* 0x000fea0003800000 */
.L_x_41:
[----:B0-----:R-:W-:Y:S01]  /*c170*/  IMAD.U32 R3, RZ, RZ, UR50 ;  /* 0x00000032ff037e24 */ /* 0x001fe2000f8e00ff */
[----:B------:R-:W-:Y:S01]  /*c180*/  ULDC.64 UR4, c[0x0][0x850] ;  /* 0x0002140000047ab9 */ /* 0x000fe20000000a00 */
[----:B-----5:R-:W-:Y:S02]  /*c190*/  IMAD.U32 R0, RZ, RZ, UR50 ;  /* 0x00000032ff007e24 */ /* 0x020fe4000f8e00ff */
[----:B------:R-:W-:Y:S01]  /*c1a0*/  IMAD.U32 R4, RZ, RZ, UR48 ;  /* 0x00000030ff047e24 */ /* 0x000fe2000f8e00ff */
[----:B------:R-:W-:Y:S01]  /*c1b0*/  LEA R16, P0, R3, R16, 0x1 ;  /* 0x0000001003107211 */ /* 0x000fe200078008ff */
[----:B------:R-:W-:Y:S02]  /*c1c0*/  IMAD.U32 R3, RZ, RZ, UR40 ;  /* 0x00000028ff037e24 */ /* 0x000fe4000f8e00ff */
[----:B------:R0:W-:Y:S01]  /*c1d0*/  SYNCS.ARRIVE.TRANS64.A1T0 RZ, [R4+UR44], RZ ;  /* 0x000000ff04ff79a7 */ /* 0x0001e2000810002c */
[----:B------:R-:W-:Y:S02]  /*c1e0*/  IMAD.MOV.U32 R22, RZ, RZ, -0x1 ;  /* 0xffffffffff167424 */ /* 0x000fe400078e00ff */
[----:B------:R-:W-:Y:S01]  /*c1f0*/  LEA.HI.X R17, R0, R17, R3, 0x1, P0 ;  /* 0x0000001100117211 */ /* 0x000fe200000f0c03 */
[----:B------:R-:W-:Y:S01]  /*c200*/  IMAD.MOV.U32 R19, RZ, RZ, -0x1 ;  /* 0xffffffffff137424 */ /* 0x000fe200078e00ff */
[----:B------:R-:W-:Y:S01]  /*c210*/  ISETP.GE.U32.AND P0, PT, R16, UR4, PT ;  /* 0x0000000410007c0c */ /* 0x000fe2000bf06070 */
[----:B------:R-:W-:Y:S01]  /*c220*/  IMAD.MOV.U32 R18, RZ, RZ, -0x1 ;  /* 0xffffffffff127424 */ /* 0x000fe200078e00ff */
[----:B------:R-:W-:-:S02]  /*c230*/  PRMT R0, RZ, 0x7610, R0 ;  /* 0x00007610ff007816 */ /* 0x000fc40000000000 */
[----:B------:R-:W-:-:S13]  /*c240*/  ISETP.GE.U32.AND.EX P0, PT, R17, UR5, PT, P0 ;  /* 0x0000000511007c0c */ /* 0x000fda000bf06100 */
[----:B0-----:R-:W-:Y:S05]  /*c250*/  @P0 BRA `(.L_x_300) ;  /* 0x0000000400640947 */ /* 0x001fea0003800000 */
[----:B------:R-:W0:Y:S01]  /*c260*/  S2R R12, SR_CTAID.X ;  /* 0x00000000000c7919 */ /* 0x000e220000002500 */
[----:B--23--:R-:W2:Y:S01]  /*c270*/  LDC.64 R10, c[0x0][0x828] ;  /* 0x00020a00ff0a7b82 */ /* 0x00cea20000000a00 */
[----:B------:R-:W-:Y:S01]  /*c280*/  ULDC UR4, c[0x0][0x150] ;  /* 0x0000540000047ab9 */ /* 0x000fe20000000800 */
[----:B------:R-:W-:Y:S01]  /*c290*/  IMAD.MOV.U32 R8, RZ, RZ, R16 ;  /* 0x000000ffff087224 */ /* 0x000fe200078e0010 */
[----:B------:R-:W3:Y:S01]  /*c2a0*/  S2R R20, SR_CTAID.Y ;  /* 0x0000000000147919 */ /* 0x000ee20000002600 */
[----:B------:R-:W-:-:S04]  /*c2b0*/  IMAD.MOV.U32 R9, RZ, RZ, R17 ;  /* 0x000000ffff097224 */ /* 0x000fc800078e0011 */
[----:B------:R-:W1:Y:S08]  /*c2c0*/  LDC R21, c[0x0][0x144] ;  /* 0x00005100ff157b82 */ /* 0x000e700000000800 */
[----:B------:R-:W1:Y:S08]  /*c2d0*/  LDC R0, c[0x0][0x830] ;  /* 0x00020c00ff007b82 */ /* 0x000e700000000800 */
[----:B------:R-:W1:Y:S01]  /*c2e0*/  LDC.64 R14, c[0x0][0x820] ;  /* 0x00020800ff0e7b82 */ /* 0x000e620000000a00 */
[----:B--2---:R-:W-:-:S04]  /*c2f0*/  ISETP.NE.U32.AND P0, PT, R10, RZ, PT ;  /* 0x000000ff0a00720c */ /* 0x004fc80003f05070 */
[----:B------:R-:W-:Y:S02]  /*c300*/  ISETP.NE.AND.EX P0, PT, R11, RZ, PT, P0 ;  /* 0x000000ff0b00720c */ /* 0x000fe40003f05300 */
[----:B0-----:R-:W-:-:S05]  /*c310*/  I2FP.F32.U32 R3, R12 ;  /* 0x0000000c00037245 */ /* 0x001fca0000201000 */
[----:B------:R-:W-:-:S04]  /*c320*/  FMUL R3, R3, UR4 ;  /* 0x0000000403037c20 */ /* 0x000fc80008400000 */
[----:B------:R0:W2:Y:S02]  /*c330*/  F2I.U32.TRUNC.NTZ R19, R3 ;  /* 0x0000000300137305 */ /* 0x0000a4000020f000 */
[----:B---3--:R-:W-:Y:S05]  /*c340*/  @!P0 BRA `(.L_x_301) ;  /* 0x0000000000288947 */ /* 0x008fea0003800000 */
[----:B0-----:R-:W0:Y:S02]  /*c350*/  LDC R3, c[0x0][0x834] ;  /* 0x00020d00ff037b82 */ /* 0x001e240000000800 */
[----:B0-----:R-:W-:-:S05]  /*c360*/  IADD3 R3, P0, R16, R3, RZ ;  /* 0x0000000310037210 */ /* 0x001fca0007f1e0ff */
[----:B----4-:R-:W-:-:S04]  /*c370*/  IMAD.X R13, RZ, RZ, R17, P0 ;  /* 0x000000ffff0d7224 */ /* 0x010fc800000e0611 */
[----:B------:R-:W-:-:S04]  /*c380*/  IMAD.WIDE.U32 R4, R13, R10, RZ ;  /* 0x0000000a0d047225 */ /* 0x000fc800078e00ff */
[----:B-1----:R-:W-:-:S04]  /*c390*/  IMAD.WIDE.U32 R6, P0, R3, R11, R4 ;  /* 0x0000000b03067225 */ /* 0x002fc80007800004 */
[----:B------:R-:W-:-:S04]  /*c3a0*/  IMAD.WIDE.U32 R4, R3, R10, RZ ;  /* 0x0000000a03047225 */ /* 0x000fc800078e00ff */
[----:B------:R-:W-:Y:S01]  /*c3b0*/  IMAD.X R9, RZ, RZ, RZ, P0 ;  /* 0x000000ffff097224 */ /* 0x000fe200000e06ff */
[----:B------:R-:W-:Y:S01]  /*c3c0*/  IADD3 RZ, P0, R5, R6, RZ ;  /* 0x0000000605ff7210 */ /* 0x000fe20007f1e0ff */
[----:B------:R-:W-:-:S04]  /*c3d0*/  IMAD.MOV.U32 R8, RZ, RZ, R7 ;  /* 0x000000ffff087224 */ /* 0x000fc800078e0007 */
[----:B------:R-:W-:-:S08]  /*c3e0*/  IMAD.WIDE.U32.X R8, R13, R11, R8, P0 ;  /* 0x0000000b0d087225 */ /* 0x000fd000000e0408 */
.L_x_301:
[----:B------:R-:W3:Y:S01]  /*c3f0*/  LDC.64 R26, c[0x0][0x840] ;  /* 0x00021000ff1a7b82 */ /* 0x000ee20000000a00 */
[-C--:B-1----:R-:W-:Y:S01]  /*c400*/  SHF.R.U64 R18, R8, R0.reuse, R9 ;  /* 0x0000000008127219 */ /* 0x082fe20000001209 */
[----:B--2---:R-:W-:Y:S01]  /*c410*/  IMAD.MOV R19, RZ, RZ, -R19 ;  /* 0x000000ffff137224 */ /* 0x004fe200078e0a13 */
[----:B------:R-:W-:Y:S01]  /*c420*/  SHF.R.U32.HI R0, RZ, R0, R9 ;  /* 0x00000000ff007219 */ /* 0x000fe20000011609 */
[----:B------:R-:W-:Y:S01]  /*c430*/  ULDC UR4, c[0x0][0x154] ;  /* 0x0000550000047ab9 */ /* 0x000fe20000000800 */
[----:B0-----:R-:W-:Y:S01]  /*c440*/  IADD3 R3, P0, RZ, -R18, RZ ;  /* 0x80000012ff037210 */ /* 0x001fe20007f1e0ff */
[----:B------:R-:W-:Y:S02]  /*c450*/  IMAD R21, R21, R19, R12 ;  /* 0x0000001315157224 */ /* 0x000fe400078e020c */
[----:B----4-:R-:W0:Y:S01]  /*c460*/  LDC R6, c[0x0][0x818] ;  /* 0x00020600ff067b82 */ /* 0x010e220000000800 */
[----:B------:R-:W-:Y:S02]  /*c470*/  IMAD.MOV.U32 R7, RZ, RZ, 0x1 ;  /* 0x00000001ff077424 */ /* 0x000fe400078e00ff */
[----:B------:R-:W-:-:S04]  /*c480*/  IMAD.X R5, RZ, RZ, ~R0, P0 ;  /* 0x000000ffff057224 */ /* 0x000fc800000e0e00 */
[-C--:B------:R-:W-:Y:S01]  /*c490*/  IMAD R0, R5, R14.reuse, RZ ;  /* 0x0000000e05007224 */ /* 0x080fe200078e02ff */
[----:B------:R-:W1:Y:S01]  /*c4a0*/  LDC R8, c[0x0][0x808] ;  /* 0x00020200ff087b82 */ /* 0x000e620000000800 */
[----:B------:R-:W-:-:S04]  /*c4b0*/  IMAD.WIDE.U32 R4, R3, R14, R16 ;  /* 0x0000000e03047225 */ /* 0x000fc800078e0010 */
[----:B------:R-:W-:Y:S01]  /*c4c0*/  IMAD R3, R3, R15, R0 ;  /* 0x0000000f03037224 */ /* 0x000fe200078e0200 */
[----:B------:R-:W-:Y:S02]  /*c4d0*/  I2FP.F32.U32 R0, R20 ;  /* 0x0000001400007245 */ /* 0x000fe40000201000 */
[----:B------:R-:W2:Y:S01]  /*c4e0*/  LDC R22, c[0x0][0x858] ;  /* 0x00021600ff167b82 */ /* 0x000ea20000000800 */
[----:B------:R-:W-:Y:S01]  /*c4f0*/  IMAD.IADD R3, R5, 0x1, R3 ;  /* 0x0000000105037824 */ /* 0x000fe200078e0203 */
[----:B---3--:R-:W-:Y:S01]  /*c500*/  ISETP.NE.U32.AND P0, PT, R26, RZ, PT ;  /* 0x000000ff1a00720c */ /* 0x008fe20003f05070 */
[----:B------:R-:W-:Y:S01]  /*c510*/  FMUL R0, R0, UR4 ;  /* 0x0000000400007c20 */ /* 0x000fe20008400000 */
[----:B------:R-:W-:Y:S02]  /*c520*/  IMAD.MOV.U32 R5, RZ, RZ, -0x1 ;  /* 0xffffffffff057424 */ /* 0x000fe400078e00ff */
[----:B------:R-:W-:Y:S01]  /*c530*/  ISETP.NE.AND.EX P0, PT, R27, RZ, PT, P0 ;  /* 0x000000ff1b00720c */ /* 0x000fe20003f05300 */
[----:B------:R3:W4:Y:S01]  /*c540*/  F2I.U32.TRUNC.NTZ R13, R0 ;  /* 0x00000000000d7305 */ /* 0x000722000020f000 */
[----:B------:R-:W3:Y:S01]  /*c550*/  LDC R15, c[0x0][0x148] ;  /* 0x00005200ff0f7b82 */ /* 0x000ee20000000800 */
[----:B0-----:R-:W-:-:S02]  /*c560*/  SHF.R.U64 R12, R4, R6, R3 ;  /* 0x00000006040c7219 */ /* 0x001fc40000001203 */
[----:B------:R-:W-:-:S05]  /*c570*/  SHF.R.U32.HI R3, RZ, R6, R3 ;  /* 0x00000006ff037219 */ /* 0x000fca0000011603 */
[----:B------:R-:W0:Y:S01]  /*c580*/  LDC R19, c[0x0][0x800] ;  /* 0x00020000ff137b82 */ /* 0x000e220000000800 */
[-CC-:B-1----:R-:W-:Y:S02]  /*c590*/  SHF.R.U64 R10, R12, R8.reuse, R3.reuse ;  /* 0x000000080c0a7219 */ /* 0x182fe40000001203 */
[----:B------:R-:W-:-:S05]  /*c5a0*/  SHF.R.U32.HI R3, RZ, R8, R3 ;  /* 0x00000008ff037219 */ /* 0x000fca0000011603 */
[----:B------:R-:W1:Y:S01]  /*c5b0*/  LDC R24, c[0x0][0x848] ;  /* 0x00021200ff187b82 */ /* 0x000e620000000800 */
[-C--:B--2---:R-:W-:Y:S02]  /*c5c0*/  SHF.L.U32 R4, R5, R22.reuse, RZ ;  /* 0x0000001605047219 */ /* 0x084fe400000006ff */
[-CC-:B------:R-:W-:Y:S02]  /*c5d0*/  SHF.R.U64 R14, R10, R22.reuse, R3.reuse ;  /* 0x000000160a0e7219 */ /* 0x180fe40000001203 */
[----:B------:R-:W-:Y:S02]  /*c5e0*/  SHF.R.U32.HI R5, RZ, R22, R3 ;  /* 0x00000016ff057219 */ /* 0x000fe40000011603 */
[----:B------:R-:W-:Y:S01]  /*c5f0*/  LOP3.LUT R25, RZ, R4, RZ, 0x33, !PT ;  /* 0x00000004ff197212 */ /* 0x000fe200078e33ff */
[----:B------:R-:W2:Y:S01]  /*c600*/  LDC R28, c[0x0][0x838] ;  /* 0x00020e00ff1c7b82 */ /* 0x000ea20000000800 */
[----:B------:R-:W-:Y:S01]  /*c610*/  SHF.L.U32 R22, R7, R22, RZ ;  /* 0x0000001607167219 */ /* 0x000fe200000006ff */
[----:B------:R-:W-:-:S06]  /*c620*/  IMAD.MOV.U32 R4, RZ, RZ, R14 ;  /* 0x000000ffff047224 */ /* 0x000fcc00078e000e */
[----:B------:R-:W0:Y:S01]  /*c630*/  LDC R29, c[0x0][0x810] ;  /* 0x00020400ff1d7b82 */ /* 0x000e220000000800 */
[----:B----4-:R-:W-:Y:S05]  /*c640*/  @!P0 BRA `(.L_x_302) ;  /* 0x0000000000288947 */ /* 0x010fea0003800000 */
[----:B------:R-:W4:Y:S02]  /*c650*/  LDC R3, c[0x0][0x84c] ;  /* 0x00021300ff037b82 */ /* 0x000f240000000800 */
[----:B----4-:R-:W-:-:S05]  /*c660*/  IADD3 R3, P0, R14, R3, RZ ;  /* 0x000000030e037210 */ /* 0x010fca0007f1e0ff */
        /* <DEDUP_REMOVED lines=8> */
.L_x_302:
[----:B------:R-:W-:Y:S01]  /*c6f0*/  ISETP.NE.AND P0, PT, R2, 0x1, PT ;  /* 0x000000010200780c */ /* 0x000fe20003f05270 */
[----:B0-----:R-:W-:Y:S01]  /*c700*/  VIADD R7, R19, 0xffffffff ;  /* 0xffffffff13077836 */ /* 0x001fe20000000000 */
[----:B-1-3--:R-:W-:Y:S01]  /*c710*/  SHF.R.U64 R0, R4, R24, R5 ;  /* 0x0000001804007219 */ /* 0x00afe20000001205 */
[----:B------:R-:W-:Y:S01]  /*c720*/  IMAD.MOV R13, RZ, RZ, -R13 ;  /* 0x000000ffff0d7224 */ /* 0x000fe200078e0a0d */
[----:B------:R-:W-:Y:S01]  /*c730*/  LOP3.LUT R5, R10, R25, RZ, 0xc0, !PT ;  /* 0x000000190a057212 */ /* 0x000fe200078ec0ff */
[----:B------:R-:W-:Y:S02]  /*c740*/  IMAD.MOV.U32 R4, RZ, RZ, 0x1 ;  /* 0x00000001ff047424 */ /* 0x000fe400078e00ff */
[----:B------:R-:W-:Y:S02]  /*c750*/  IMAD.MOV R3, RZ, RZ, -R0 ;  /* 0x000000ffff037224 */ /* 0x000fe400078e0a00 */
[----:B------:R-:W-:Y:S01]  /*c760*/  IMAD R22, R22, R0, R5 ;  /* 0x0000000016167224 */ /* 0x000fe200078e0205 */
[----:B------:R-:W-:Y:S01]  /*c770*/  LOP3.LUT R5, R12, R7, RZ, 0xc0, !PT ;  /* 0x000000070c057212 */ /* 0x000fe200078ec0ff */
[----:B--2---:R-:W-:-:S02]  /*c780*/  IMAD R0, R3, R28, R14 ;  /* 0x0000001c03007224 */ /* 0x004fc400078e020e */
[----:B------:R-:W-:Y:S02]  /*c790*/  @P0 IMAD R21, R15, R13, R20 ;  /* 0x0000000d0f150224 */ /* 0x000fe400078e0214 */
[----:B------:R-:W-:Y:S01]  /*c7a0*/  IMAD R3, R0, R19, R5 ;  /* 0x0000001300037224 */ /* 0x000fe200078e0205 */
[----:B------:R-:W-:Y:S01]  /*c7b0*/  PRMT R0, R4, 0x7610, R0 ;  /* 0x0000761004007816 */ /* 0x000fe20000000000 */
[----:B------:R-:W-:-:S05]  /*c7c0*/  IMAD R22, R22, R29, R21 ;  /* 0x0000001d16167224 */ /* 0x000fca00078e0215 */
[----:B------:R-:W-:Y:S02]  /*c7d0*/  SEL R19, R3, R22, !P0 ;  /* 0x0000001603137207 */ /* 0x000fe40004000000 */
[----:B------:R-:W-:-:S07]  /*c7e0*/  SEL R22, R22, R3, !P0 ;  /* 0x0000000316167207 */ /* 0x000fce0004000000 */
.L_x_300:
[----:B------:R-:W-:Y:S01]  /*c7f0*/  LOP3.LUT P0, RZ, R0, 0xff, RZ, 0xc0, !PT ;  /* 0x000000ff00ff7812 */ /* 0x000fe2000780c0ff */
[----:B------:R-:W-:-:S12]  /*c800*/  ULOP3.LUT UR45, UR45, 0x1, URZ, 0x3c, !UPT ;  /* 0x000000012d2d7892 */ /* 0x000fd8000f8e3c3f */
[----:B------:R-:W-:Y:S05]  /*c810*/  @P0 BRA `(.L_x_303) ;  /* 0xffffff4c00340947 */ /* 0x000fea000383ffff */
[----:B------:R-:W-:Y:S05]  /*c820*/  EXIT ;  /* 0x000000000000794d */ /* 0x000fea0003800000 */
.L_x_13:
[----:B------:R-:W-:-:S08]  /*c830*/  ISETP.NE.AND P0, PT, RZ, UR4, PT ;  /* 0x00000004ff007c0c */ /* 0x000fd0000bf05270 */
[----:B------:R-:W0:-:S00]  /*c840*/  USETMAXREG.DEALLOC.CTAPOOL 0x28 ;  /* 0x00000028000079c8 */ /* 0x000e0000080e0500 */
[----:B------:R-:W-:Y:S05]  /*c850*/  @P0 EXIT ;  /* 0x000000000000094d */ /* 0x000fea0003800000 */
[----:B0-----:R-:W-:Y:S01]  /*c860*/  LOP3.LUT P0, RZ, R3, 0xff, RZ, 0xc0, !PT ;  /* 0x000000ff03ff7812 */ /* 0x001fe2000780c0ff */
[----:B------:R-:W-:Y:S02]  /*c870*/  IMAD.MOV.U32 R24, RZ, RZ, 0x1 ;  /* 0x00000001ff187424 */ /* 0x000fe400078e00ff */
[----:B------:R-:W-:-:S10]  /*c880*/  IMAD.MOV.U32 R25, RZ, RZ, RZ ;  /* 0x000000ffff197224 */ /* 0x000fd400078e00ff */
[----:B------:R-:W-:Y:S05]  /*c890*/  @!P0 BRA `(.L_x_304) ;  /* 0x0000000c00c88947 */ /* 0x000fea0003800000 */
[----:B------:R-:W-:Y:S01]  /*c8a0*/  LOP3.LUT P0, RZ, R0, 0x1f, RZ, 0xc0, !PT ;  /* 0x0000001f00ff7812 */ /* 0x000fe2000780c0ff */
[----:B------:R-:W-:Y:S01]  /*c8b0*/  ULDC UR42, c[0x0][0x858] ;  /* 0x00021600002a7ab9 */ /* 0x000fe20000000800 */
[C---:B------:R-:W-:Y:S01]  /*c8c0*/  ISETP.NE.AND P1, PT, R23.reuse, RZ, PT ;  /* 0x000000ff1700720c */ /* 0x040fe20003f25270 */
[----:B------:R-:W-:Y:S01]  /*c8d0*/  UMOV UR4, 0xffffffff ;  /* 0xffffffff00047882 */ /* 0x000fe20000000000 */
[----:B------:R-:W-:Y:S01]  /*c8e0*/  ISETP.NE.OR P0, PT, R23, RZ, !P0 ;  /* 0x000000ff1700720c */ /* 0x000fe20004705670 */
[----:B------:R-:W-:Y:S01]  /*c8f0*/  BSSY B6, `(.L_x_304) ;  /* 0x00000ec000067945 */ /* 0x000fe20003800000 */
[----:B------:R-:W-:Y:S01]  /*c900*/  USHF.L.U32 UR4, UR4, UR42, URZ ;  /* 0x0000002a04047299 */ /* 0x000fe2000800063f */
[----:B------:R-:W-:Y:S01]  /*c910*/  P2R R0, PR, RZ, 0x2 ;  /* 0x00000002ff007803 */ /* 0x000fe20000000000 */
[----:B------:R-:W-:Y:S01]  /*c920*/  IMAD.MOV.U32 R26, RZ, RZ, 0x1 ;  /* 0x00000001ff1a7424 */ /* 0x000fe200078e00ff */
[----:B------:R-:W-:Y:S01]  /*c930*/  P2R R28, PR, RZ, 0x1 ;  /* 0x00000001ff1c7803 */ /* 0x000fe20000000000 */
[----:B------:R-:W-:Y:S01]  /*c940*/  IMAD.MOV.U32 R25, RZ, RZ, RZ ;  /* 0x000000ffff197224 */ /* 0x000fe200078e00ff */
[----:B------:R-:W-:Y:S01]  /*c950*/  ULDC UR41, c[0x0][0x800] ;  /* 0x0002000000297ab9 */ /* 0x000fe20000000800 */
[----:B------:R-:W-:Y:S01]  /*c960*/  IMAD.MOV.U32 R24, RZ, RZ, 0x1 ;  /* 0x00000001ff187424 */ /* 0x000fe200078e00ff */
[----:B------:R-:W-:Y:S01]  /*c970*/  UMOV UR5, 0x1 ;  /* 0x0000000100057882 */ /* 0x000fe20000000000 */
[----:B------:R-:W-:-:S02]  /*c980*/  UIADD3 UR45, UR39, 0x1, URZ ;  /* 0x00000001272d7890 */ /* 0x000fc4000fffe03f */
[----:B------:R-:W-:Y:S02]  /*c990*/  ULOP3.LUT UR44, UR38, 0x2, URZ, 0xfc, !UPT ;  /* 0x00000002262c7892 */ /* 0x000fe4000f8efc3f */
[----:B------:R-:W-:Y:S02]  /*c9a0*/  UIADD3 UR41, UR41, -0x1, URZ ;  /* 0xffffffff29297890 */ /* 0x000fe4000fffe03f */
[----:B------:R-:W-:Y:S02]  /*c9b0*/  USHF.L.U32 UR42, UR5, UR42, URZ ;  /* 0x0000002a052a7299 */ /* 0x000fe4000800063f */
[----:B------:R-:W-:Y:S01]  /*c9c0*/  ULOP3.LUT UR43, URZ, UR4, URZ, 0x33, !UPT ;  /* 0x000000043f2b7292 */ /* 0x000fe2000f8e333f */
[----:B------:R-:W-:-:S11]  /*c9d0*/  ULDC.64 UR36, c[0x0][0x198] ;  /* 0x0000660000247ab9 */ /* 0x000fd60000000a00 */
.L_x_321:
[----:B------:R-:W0:Y:S01]  /*c9e0*/  S2R R0, SR_CgaCtaId ;  /* 0x0000000000007919 */ /* 0x000e220000008800 */
[----:B------:R-:W-:-:S04]  /*c9f0*/  MOV R27, 0x400 ;  /* 0x00000400001b7802 */ /* 0x000fc80000000f00 */
[----:B0-----:R-:W-:-:S05]  /*ca00*/  LEA R27, R0, R27, 0x18 ;  /* 0x0000001b001b7211 */ /* 0x001fca00078ec0ff */
[----:B------:R-:W-:-:S05]  /*ca10*/  VIADD R0, R27, 0x800 ;  /* 0x000008001b007836 */ /* 0x000fca0000000000 */
[----:B------:R-:W-:-:S13]  /*ca20*/  LOP3.LUT P0, RZ, R0, 0x1bf, RZ, 0xc0, !PT ;  /* 0x000001bf00ff7812 */ /* 0x000fda000780c0ff */
[----:B------:R-:W-:Y:S05]  /*ca30*/  @!P0 BRA `(.L_x_305) ;  /* 0x0000000000408947 */ /* 0x000fea0003800000 */
[----:B------:R-:W-:Y:S01]  /*ca40*/  MOV R14, 0x0 ;  /* 0x00000000000e7802 */ /* 0x000fe20000000f00 */
[----:B------:R-:W-:Y:S01]  /*ca50*/  ULDC.64 UR4, c[0x4][0x70] ;  /* 0x01001c0000047ab9 */ /* 0x000fe20000000a00 */
[----:B------:R-:W-:Y:S01]  /*ca60*/  ULDC.64 UR6, c[0x4][0x8] ;  /* 0x0100020000067ab9 */ /* 0x000fe20000000a00 */
[----:B------:R-:W-:Y:S02]  /*ca70*/  IMAD.U32 R4, RZ, RZ, UR4 ;  /* 0x00000004ff047e24 */ /* 0x000fe4000f8e00ff */
[----:B------:R-:W-:Y:S01]  /*ca80*/  IMAD.U32 R5, RZ, RZ, UR5 ;  /* 0x00000005ff057e24 */ /* 0x000fe2000f8e00ff */
[----:B------:R-:W0:Y:S01]  /*ca90*/  LDC.64 R14, c[0x4][R14] ;  /* 0x010000000e0e7b82 */ /* 0x000e220000000a00 */
[----:B------:R-:W-:Y:S01]  /*caa0*/  ULDC.64 UR4, c[0x4][0x78] ;  /* 0x01001e0000047ab9 */ /* 0x000fe20000000a00 */
[----:B------:R-:W-:Y:S02]  /*cab0*/  IMAD.U32 R10, RZ, RZ, UR6 ;  /* 0x00000006ff0a7e24 */ /* 0x000fe4000f8e00ff */
[----:B------:R-:W-:-:S02]  /*cac0*/  IMAD.U32 R6, RZ, RZ, UR4 ;  /* 0x00000004ff067e24 */ /* 0x000fc4000f8e00ff */
[----:B------:R-:W-:Y:S02]  /*cad0*/  IMAD.U32 R7, RZ, RZ, UR5 ;  /* 0x00000005ff077e24 */ /* 0x000fe4000f8e00ff */
[----:B------:R-:W-:Y:S02]  /*cae0*/  IMAD.U32 R11, RZ, RZ, UR7 ;  /* 0x00000007ff0b7e24 */ /* 0x000fe4000f8e00ff */
[----:B------:R-:W-:Y:S02]  /*caf0*/  IMAD.MOV.U32 R8, RZ, RZ, 0x70 ;  /* 0x00000070ff087424 */ /* 0x000fe400078e00ff */
[----:B------:R-:W-:Y:S02]  /*cb00*/  IMAD.MOV.U32 R12, RZ, RZ, 0x1 ;  /* 0x00000001ff0c7424 */ /* 0x000fe400078e00ff */
[----:B------:R-:W-:-:S07]  /*cb10*/  IMAD.MOV.U32 R13, RZ, RZ, RZ ;  /* 0x000000ffff0d7224 */ /* 0x000fce00078e00ff */
[----:B------:R-:W-:-:S07]  /*cb20*/  LEPC R20, `(.L_x_305) ;  /* 0x000000001014794e */ /* 0x000fce0000000000 */
[----:B0----5:R-:W-:Y:S05]  /*cb30*/  CALL.ABS.NOINC R14 ;  /* 0x000000000e007343 */ /* 0x021fea0003c00000 */
.L_x_305:
        /* <DEDUP_REMOVED lines=19> */
.L_x_306:
[----:B------:R-:W0:Y:S02]  /*cc70*/  LDC R0, c[0x0][0x28c] ;  /* 0x0000a300ff007b82 */ /* 0x000e240000000800 */
[----:B0-----:R-:W-:-:S13]  /*cc80*/  ISETP.GE.AND P0, PT, R0, 0x1, PT ;  /* 0x000000010000780c */ /* 0x001fda0003f06270 */
[----:B------:R-:W-:Y:S05]  /*cc90*/  @!P0 BRA `(.L_x_307) ;  /* 0x0000000400088947 */ /* 0x000fea0003800000 */
[----:B------:R-:W-:Y:S01]  /*cca0*/  BSSY B0, `(.L_x_307) ;  /* 0x0000041000007945 */ /* 0x000fe20003800000 */
[----:B------:R-:W-:Y:S02]  /*ccb0*/  IMAD.SHL.U32 R19, R19, 0x100, RZ ;  /* 0x0000010013137824 */ /* 0x000fe400078e00ff */
[----:B------:R-:W-:Y:S02]  /*ccc0*/  IMAD.SHL.U32 R22, R22, 0x40, RZ ;  /* 0x0000004016167824 */ /* 0x000fe400078e00ff */
[----:B------:R-:W-:Y:S02]  /*ccd0*/  IMAD.MOV.U32 R7, RZ, RZ, RZ ;  /* 0x000000ffff077224 */ /* 0x000fe400078e00ff */
[----:B------:R-:W-:Y:S02]  /*cce0*/  IMAD.U32 R8, RZ, RZ, UR45 ;  /* 0x0000002dff087e24 */ /* 0x000fe4000f8e00ff */
[----:B------:R-:W-:Y:S02]  /*ccf0*/  IMAD.MOV.U32 R0, RZ, RZ, R24 ;  /* 0x000000ffff007224 */ /* 0x000fe400078e0018 */
[----:B------:R-:W-:-:S07]  /*cd00*/  IMAD.MOV.U32 R4, RZ, RZ, R25 ;  /* 0x000000ffff047224 */ /* 0x000fce00078e0019 */
.L_x_316:
[----:B------:R-:W-:Y:S01]  /*cd10*/  IMAD R6, R4, 0x8, R27 ;  /* 0x0000000804067824 */ /* 0x000fe200078e021b */
[----:B------:R-:W-:Y:S01]  /*cd20*/  SHF.L.U32 R3, R0, 0x1f, RZ ;  /* 0x0000001f00037819 */ /* 0x000fe200000006ff */
[----:B------:R-:W-:Y:S01]  /*cd30*/  BSSY B1, `(.L_x_308) ;  /* 0x0000005000017945 */ /* 0x000fe20003800000 */
[----:B------:R-:W-:Y:S02]  /*cd40*/  ISETP.NE.AND P1, PT, R23, RZ, PT ;  /* 0x000000ff1700720c */ /* 0x000fe40003f25270 */
[----:B------:R-:W0:Y:S11]  /*cd50*/  SYNCS.PHASECHK.TRANS64.TRYWAIT P0, [R6+URZ+0x30], R3 ;  /* 0x00003003060075a7 */ /* 0x000e36000800017f */
[----:B------:R-:W1:Y:S01]  /*cd60*/  @!P1 LDC R5, c[0x0][0x70c] ;  /* 0x0001c300ff059b82 */ /* 0x000e620000000800 */
[----:B0-----:R-:W-:Y:S05]  /*cd70*/  @!P0 BRA `(.L_x_309) ;  /* 0x0000001000248947 */ /* 0x001fea0003800000 */
.L_x_336:
[----:B------:R-:W-:Y:S05]  /*cd80*/  BSYNC B1 ;  /* 0x0000000000017941 */ /* 0x000fea0003800000 */
.L_x_308:
[----:B------:R-:W-:Y:S01]  /*cd90*/  ISETP.NE.AND P0, PT, R23, RZ, PT ;  /* 0x000000ff1700720c */ /* 0x000fe20003f05270 */
[----:B------:R-:W-:-:S04]  /*cda0*/  UPRMT UR4, UR44, 0x9910, URZ ;  /* 0x000099102c047896 */ /* 0x000fc8000800003f */
[----:B------:R-:W-:-:S08]  /*cdb0*/  UISETP.NE.AND UP0, UPT, UR4, 0x2, UPT ;  /* 0x000000020400788c */ /* 0x000fd0000bf05270 */
[----:B-1----:R1:W-:Y:S01]  /*cdc0*/  @!P0 SYNCS.ARRIVE.TRANS64 RZ, [R6+URZ], R5 ;  /* 0x0000000506ff89a7 */ /* 0x0023e2000800003f */
[----:B------:R-:W-:-:S13]  /*cdd0*/  PLOP3.LUT P0, PT, PT, PT, UP0, 0x80, 0x0 ;  /* 0x000000000000781c */ /* 0x000fda0003f0f008 */
[----:B-1----:R-:W-:Y:S05]  /*cde0*/  @P0 BRA `(.L_x_310) ;  /* 0x0000000000040947 */ /* 0x002fea0003800000 */
[----:B------:R-:W-:Y:S01]  /*cdf0*/  BPT.TRAP 0x1 ;  /* 0x000000040000795c */ /* 0x000fe20000300000 */
.L_x_310:
[----:B------:R-:W-:Y:S01]  /*ce00*/  ISETP.NE.AND P0, PT, R28, RZ, PT ;  /* 0x000000ff1c00720c */ /* 0x000fe20003f05270 */
[----:B------:R-:W-:-:S12]  /*ce10*/  BSSY B1, `(.L_x_311) ;  /* 0x0000003000017945 */ /* 0x000fd80003800000 */
[----:B------:R-:W-:Y:S05]  /*ce20*/  @P0 BRA `(.L_x_312) ;  /* 0x0000000000040947 */ /* 0x000fea0003800000 */
[----:B------:R-:W-:Y:S01]  /*ce30*/  BPT.TRAP 0x1 ;  /* 0x000000040000795c */ /* 0x000fe20000300000 */
.L_x_312:
[----:B------:R-:W-:Y:S05]  /*ce40*/  BSYNC B1 ;  /* 0x0000000000017941 */ /* 0x000fea0003800000 */
.L_x_311:
[----:B------:R-:W-:-:S03]  /*ce50*/  UMOV UR4, 0xffffffff ;  /* 0xffffffff00047882 */ /* 0x000fc60000000000 */
[----:B------:R-:W-:Y:S05]  /*ce60*/  BRA.DIV UR4, `(.L_x_313) ;  /* 0x0000000e04fc7947 */ /* 0x000fea000b800000 */
[----:B------:R-:W-:-:S13]  /*ce70*/  ELECT P6, URZ, PT ;  /* 0x00000000003f782f */ /* 0x000fda00038c0000 */
.L_x_339:
[----:B------:R-:W-:Y:S04]  /*ce80*/  BSSY B1, `(.L_x_314) ;  /* 0x0000019000017945 */ /* 0x000fe80003800000 */
[----:B------:R-:W-:Y:S05]  /*ce90*/  @!P6 BRA `(.L_x_315) ;  /* 0x00000000005ce947 */ /* 0x000fea0003800000 */
[--C-:B0-----:R-:W-:Y:S01]  /*cea0*/  IMAD R3, R4, 0x1000, R27.reuse ;  /* 0x0000100004037824 */ /* 0x101fe200078e021b */
[----:B------:R-:W-:Y:S01]  /*ceb0*/  R2UR UR9, R6 ;  /* 0x00000000060972ca */ /* 0x000fe200000e0000 */
[----:B------:R-:W-:Y:S01]  /*cec0*/  IMAD R5, R4, 0x8000, R27 ;  /* 0x0000800004057824 */ /* 0x000fe200078e021b */
[----:B------:R-:W-:Y:S01]  /*ced0*/  UIADD3 UR4, UP0, UR36, 0xf0, URZ ;  /* 0x000000f024047890 */ /* 0x000fe2000ff1e03f */
[----:B------:R-:W-:Y:S01]  /*cee0*/  R2UR UR11, R22 ;  /* 0x00000000160b72ca */ /* 0x000fe200000e0000 */
[----:B------:R-:W-:Y:S01]  /*cef0*/  UIADD3 UR16, UP1, UR36, 0x1f0, URZ ;  /* 0x000001f024107890 */ /* 0x000fe2000ff3e03f */
[----:B------:R-:W-:Y:S01]  /*cf00*/  R2UR UR5, R3 ;  /* 0x00000000030572ca */ /* 0x000fe200000e0000 */
[----:B------:R-:W-:Y:S01]  /*cf10*/  UMOV UR6, 0x0 ;  /* 0x0000000000067882 */ /* 0x000fe20000000000 */
[----:B------:R-:W-:Y:S01]  /*cf20*/  R2UR UR8, R5 ;  /* 0x00000000050872ca */ /* 0x000fe200000e0000 */
[----:B------:R-:W-:Y:S01]  /*cf30*/  UIADD3.X UR17, URZ, UR37, URZ, UP1, !UPT ;  /* 0x000000253f117290 */ /* 0x000fe20008ffe43f */
[----:B------:R-:W-:Y:S01]  /*cf40*/  R2UR UR10, R7 ;  /* 0x00000000070a72ca */ /* 0x000fe200000e0000 */
[----:B------:R-:W-:Y:S01]  /*cf50*/  UMOV UR7, 0x10000000 ;  /* 0x1000000000077882 */ /* 0x000fe20000000000 */
[----:B------:R-:W-:-:S02]  /*cf60*/  R2UR UR12, R18 ;  /* 0x00000000120c72ca */ /* 0x000fc400000e0000 */
[----:B------:R-:W-:-:S05]  /*cf70*/  R2UR UR15, R19 ;  /* 0x00000000130f72ca */ /* 0x000fca00000e0000 */
[----:B------:R-:W-:Y:S02]  /*cf80*/  UIADD3 UR13, UR5, 0x800, URZ ;  /* 0x00000800050d7890 */ /* 0x000fe4000fffe03f */
[----:B------:R-:W-:Y:S02]  /*cf90*/  UIADD3.X UR5, URZ, UR37, URZ, UP0, !UPT ;  /* 0x000000253f057290 */ /* 0x000fe400087fe43f */
[----:B------:R-:W-:-:S03]  /*cfa0*/  UIADD3 UR14, UR8, 0x6800, URZ ;  /* 0x00006800080e7890 */ /* 0x000fc6000fffe03f */
[----:B------:R-:W-:-:S04]  /*cfb0*/  UMOV UR8, UR13 ;  /* 0x0000000d00087c82 */ /* 0x000fc80008000000 */
[----:B------:R0:W-:Y:S02]  /*cfc0*/  UTMALDG.3D [UR8], [UR4], desc[UR6] ;  /* 0x00000608040075b4 */ /* 0x0001e40008011000 */
[----:B0-----:R-:W-:Y:S01]  /*cfd0*/  UMOV UR11, UR15 ;  /* 0x0000000f000b7c82 */ /* 0x001fe20008000000 */
[----:B------:R-:W-:Y:S02]  /*cfe0*/  UMOV UR8, UR14 ;  /* 0x0000000e00087c82 */ /* 0x000fe40008000000 */
[----:B------:R1:W-:Y:S02]  /*cff0*/  UTMALDG.3D [UR8], [UR16], desc[UR6] ;  /* 0x00000608100075b4 */ /* 0x0003e40008011000 */
[----:B-1----:R-:W-:Y:S01]  /*d000*/  NOP ;  /* 0x0000000000007918 */ /* 0x002fe20000000000 */
.L_x_315:
[----:B------:R-:W-:Y:S05]  /*d010*/  BSYNC B1 ;  /* 0x0000000000017941 */ /* 0x000fea0003800000 */
.L_x_314:
[----:B------:R-:W-:Y:S02]  /*d020*/  VIADD R8, R8, 0xffffffff ;  /* 0xffffffff08087836 */ /* 0x000fe40000000000 */
[----:B------:R-:W-:Y:S02]  /*d030*/  VIADD R4, R4, 0x1 ;  /* 0x0000000104047836 */ /* 0x000fe40000000000 */
[----:B------:R-:W-:Y:S01]  /*d040*/  VIADD R7, R7, 0x40 ;  /* 0x0000004007077836 */ /* 0x000fe20000000000 */
[----:B------:R-:W-:Y:S02]  /*d050*/  ISETP.GT.AND P1, PT, R8, 0x1, PT ;  /* 0x000000010800780c */ /* 0x000fe40003f24270 */
[----:B------:R-:W-:-:S04]  /*d060*/  ISETP.NE.AND P0, PT, R4, 0x6, PT ;  /* 0x000000060400780c */ /* 0x000fc80003f05270 */
[----:B0-----:R-:W-:Y:S02]  /*d070*/  SEL R3, RZ, 0x1, P0 ;  /* 0x00000001ff037807 */ /* 0x001fe40000000000 */
[----:B------:R-:W-:Y:S02]  /*d080*/  SEL R4, R4, RZ, P0 ;  /* 0x000000ff04047207 */ /* 0x000fe40000000000 */
[----:B------:R-:W-:-:S03]  /*d090*/  LOP3.LUT R0, R0, R3, RZ, 0x3c, !PT ;  /* 0x0000000300007212 */ /* 0x000fc600078e3cff */
[----:B------:R-:W-:Y:S05]  /*d0a0*/  @P1 BRA `(.L_x_316) ;  /* 0xfffffffc00181947 */ /* 0x000fea000383ffff */
[----:B------:R-:W-:Y:S05]  /*d0b0*/  BSYNC B0 ;  /* 0x0000000000007941 */ /* 0x000fea0003800000 */
.L_x_307:
[----:B------:R-:W-:Y:S01]  /*d0c0*/  VIADD R0, R25, UR39 ;  /* 0x0000002719007c36 */ /* 0x000fe20008000000 */
[----:B------:R-:W-:Y:S01]  /*d0d0*/  LOP3.LUT P1, RZ, R26, 0xff, RZ, 0xc0, !PT ;  /* 0x000000ff1aff7812 */ /* 0x000fe2000782c0ff */
[----:B------:R-:W-:Y:S01]  /*d0e0*/  IMAD.U32 R3, RZ, RZ, UR39 ;  /* 0x00000027ff037e24 */ /* 0x000fe2000f8e00ff */
[----:B------:R-:W-:Y:S01]  /*d0f0*/  IADD3 R16, P2, R16, UR50, RZ ;  /* 0x0000003210107c10 */ /* 0x000fe2000ff5e0ff */
[----:B------:R-:W-:Y:S01]  /*d100*/  ULDC.64 UR4, c[0x0][0x850] ;  /* 0x0002140000047ab9 */ /* 0x000fe20000000a00 */
[C---:B------:R-:W-:Y:S01]  /*d110*/  ISETP.GT.U32.AND P0, PT, R0.reuse, 0x5, PT ;  /* 0x000000050000780c */ /* 0x040fe20003f04070 */
[----:B------:R-:W-:Y:S01]  /*d120*/  UISETP.GE.U32.AND UP0, UPT, UR39, 0x6, UPT ;  /* 0x000000062700788c */ /* 0x000fe2000bf06070 */
[----:B------:R-:W-:Y:S01]  /*d130*/  IADD3.X R17, R17, UR40, RZ, P2, !PT ;  /* 0x0000002811117c10 */ /* 0x000fe200097fe4ff */
[----:B------:R-:W-:Y:S01]  /*d140*/  IMAD.WIDE.U32 R4, R0, -0x55555555, RZ ;  /* 0xaaaaaaab00047825 */ /* 0x000fe200078e00ff */
[----:B------:R-:W-:Y:S01]  /*d150*/  ISETP.LT.U32.AND P0, PT, R3, 0x6, P0 ;  /* 0x000000060300780c */ /* 0x000fe20000701070 */
[----:B------:R-:W-:Y:S01]  /*d160*/  BSSY B0, `(.L_x_317) ;  /* 0x0000062000007945 */ /* 0x000fe20003800000 */
[----:B------:R-:W-:Y:S01]  /*d170*/  PRMT R26, RZ, 0x7610, R26 ;  /* 0x00007610ff1a7816 */ /* 0x000fe2000000001a */
[----:B------:R-:W-:Y:S01]  /*d180*/  IMAD.MOV.U32 R22, RZ, RZ, -0x1 ;  /* 0xffffffffff167424 */ /* 0x000fe200078e00ff */
[----:B------:R-:W-:Y:S01]  /*d190*/  SEL R3, RZ, 0x1, !P0 ;  /* 0x00000001ff037807 */ /* 0x000fe20004000000 */
[----:B------:R0:W-:Y:S01]  /*d1a0*/  @P1 SYNCS.ARRIVE.TRANS64.A1T0 RZ, [R27+URZ+0x98], RZ ;  /* 0x000098ff1bff19a7 */ /* 0x0001e2000810003f */
[----:B------:R-:W-:Y:S01]  /*d1b0*/  ISETP.GE.U32.AND P0, PT, R16, UR4, PT ;  /* 0x0000000410007c0c */ /* 0x000fe2000bf06070 */
[----:B------:R-:W-:Y:S01]  /*d1c0*/  IMAD.MOV.U32 R19, RZ, RZ, -0x1 ;  /* 0xffffffffff137424 */ /* 0x000fe200078e00ff */
[----:B------:R-:W-:Y:S01]  /*d1d0*/  PLOP3.LUT P1, PT, PT, PT, UP0, 0x80, 0x0 ;  /* 0x000000000000781c */ /* 0x000fe20003f2f008 */
[----:B------:R-:W-:Y:S01]  /*d1e0*/  IMAD.MOV.U32 R18, RZ, RZ, -0x1 ;  /* 0xffffffffff127424 */ /* 0x000fe200078e00ff */
[----:B------:R-:W-:-:S02]  /*d1f0*/  ISETP.GE.U32.AND.EX P0, PT, R17, UR5, PT, P0 ;  /* 0x0000000511007c0c */ /* 0x000fc4000bf06100 */
[----:B------:R-:W-:Y:S02]  /*d200*/  SHF.R.U32.HI R5, RZ, 0x2, R5 ;  /* 0x00000002ff057819 */ /* 0x000fe40000011605 */
[----:B------:R-:W-:-:S03]  /*d210*/  LOP3.LUT R24, R24, R3, RZ, 0x3c, !PT ;  /* 0x0000000318187212 */ /* 0x000fc600078e3cff */
[--C-:B------:R-:W-:Y:S01]  /*d220*/  IMAD R25, R5, -0x6, R0.reuse ;  /* 0xfffffffa05197824 */ /* 0x100fe200078e0200 */
[----:B------:R-:W-:-:S03]  /*d230*/  PRMT R0, RZ, 0x7610, R0 ;  /* 0x00007610ff007816 */ /* 0x000fc60000000000 */
[----:B------:R-:W-:Y:S02]  /*d240*/  @P1 LOP3.LUT R24, R24, 0x1, R5, 0x78, !PT ;  /* 0x0000000118181812 */ /* 0x000fe400078e7805 */
[----:B0-----:R-:W-:Y:S05]  /*d250*/  @P0 BRA `(.L_x_318) ;  /* 0x0000000400480947 */ /* 0x001fea0003800000 */
[----:B------:R-:W-:Y:S01]  /*d260*/  ULDC.64 UR4, c[0x0][0x828] ;  /* 0x00020a0000047ab9 */ /* 0x000fe20000000a00 */
[----:B------:R-:W0:Y:S01]  /*d270*/  S2R R3, SR_CTAID.X ;  /* 0x0000000000037919 */ /* 0x000e220000002500 */
[----:B------:R-:W-:Y:S01]  /*d280*/  ISETP.NE.U32.AND P0, PT, RZ, UR4, PT ;  /* 0x00000004ff007c0c */ /* 0x000fe2000bf05070 */
[----:B------:R-:W-:Y:S01]  /*d290*/  ULDC UR7, c[0x0][0x830] ;  /* 0x00020c0000077ab9 */ /* 0x000fe20000000800 */
[----:B------:R-:W-:Y:S01]  /*d2a0*/  IMAD.MOV.U32 R4, RZ, RZ, R16 ;  /* 0x000000ffff047224 */ /* 0x000fe200078e0010 */
[----:B------:R-:W1:Y:S01]  /*d2b0*/  S2R R0, SR_CTAID.Y ;  /* 0x0000000000007919 */ /* 0x000e620000002600 */
[----:B------:R-:W-:Y:S01]  /*d2c0*/  ISETP.NE.AND.EX P0, PT, RZ, UR5, PT, P0 ;  /* 0x00000005ff007c0c */ /* 0x000fe2000bf05300 */
[----:B------:R-:W-:-:S12]  /*d2d0*/  IMAD.MOV.U32 R5, RZ, RZ, R17 ;  /* 0x000000ffff057224 */ /* 0x000fd800078e0011 */
[----:B------:R-:W-:Y:S05]  /*d2e0*/  @!P0 BRA `(.L_x_319) ;  /* 0x0000000000288947 */ /* 0x000fea0003800000 */
[----:B------:R-:W-:Y:S02]  /*d2f0*/  ULDC UR6, c[0x0][0x834] ;  /* 0x00020d0000067ab9 */ /* 0x000fe40000000800 */
[----:B------:R-:W-:-:S05]  /*d300*/  IADD3 R9, P0, R16, UR6, RZ ;  /* 0x0000000610097c10 */ /* 0x000fca000ff1e0ff */
[----:B------:R-:W-:-:S04]  /*d310*/  IMAD.X R11, RZ, RZ, R17, P0 ;  /* 0x000000ffff0b7224 */ /* 0x000fc800000e0611 */
[----:B------:R-:W-:-:S04]  /*d320*/  IMAD.WIDE.U32 R6, R11, UR4, RZ ;  /* 0x000000040b067c25 */ /* 0x000fc8000f8e00ff */
[----:B------:R-:W-:-:S04]  /*d330*/  IMAD.WIDE.U32 R6, P0, R9, UR5, R6 ;  /* 0x0000000509067c25 */ /* 0x000fc8000f800006 */
[----:B------:R-:W-:-:S04]  /*d340*/  IMAD.WIDE.U32 R8, R9, UR4, RZ ;  /* 0x0000000409087c25 */ /* 0x000fc8000f8e00ff */
[----:B------:R-:W-:Y:S01]  /*d350*/  IMAD.X R5, RZ, RZ, RZ, P0 ;  /* 0x000000ffff057224 */ /* 0x000fe200000e06ff */
[----:B------:R-:W-:Y:S01]  /*d360*/  IADD3 RZ, P0, R9, R6, RZ ;  /* 0x0000000609ff7210 */ /* 0x000fe20007f1e0ff */
[----:B------:R-:W-:-:S04]  /*d370*/  IMAD.MOV.U32 R4, RZ, RZ, R7 ;  /* 0x000000ffff047224 */ /* 0x000fc800078e0007 */
[----:B------:R-:W-:-:S08]  /*d380*/  IMAD.WIDE.U32.X R4, R11, UR5, R4, P0 ;  /* 0x000000050b047c25 */ /* 0x000fd000080e0404 */
.L_x_319:
[--C-:B------:R-:W-:Y:S01]  /*d390*/  SHF.R.U64 R18, R4, UR7, R5.reuse ;  /* 0x0000000704127c19 */ /* 0x100fe20008001205 */
[----:B------:R-:W-:Y:S01]  /*d3a0*/  ULDC.64 UR4, c[0x0][0x820] ;  /* 0x0002080000047ab9 */ /* 0x000fe20000000a00 */
[----:B------:R-:W-:Y:S01]  /*d3b0*/  SHF.R.U32.HI R4, RZ, UR7, R5 ;  /* 0x00000007ff047c19 */ /* 0x000fe20008011605 */
[----:B------:R-:W-:Y:S01]  /*d3c0*/  ULDC.64 UR8, c[0x0][0x840] ;  /* 0x0002100000087ab9 */ /* 0x000fe20000000a00 */
[----:B------:R-:W-:Y:S01]  /*d3d0*/  IADD3 R7, P0, RZ, -R18, RZ ;  /* 0x80000012ff077210 */ /* 0x000fe20007f1e0ff */
[----:B------:R-:W2:Y:S01]  /*d3e0*/  LDC R13, c[0x0][0x148] ;  /* 0x00005200ff0d7b82 */ /* 0x000ea20000000800 */
[----:B0-----:R-:W-:Y:S01]  /*d3f0*/  I2FP.F32.U32 R8, R3 ;  /* 0x0000000300087245 */ /* 0x001fe20000201000 */
[----:B------:R-:W-:Y:S02]  /*d400*/  ULDC UR6, c[0x0][0x808] ;  /* 0x0002020000067ab9 */ /* 0x000fe40000000800 */
[----:B------:R-:W-:Y:S01]  /*d410*/  IMAD.X R4, RZ, RZ, ~R4, P0 ;  /* 0x000000ffff047224 */ /* 0x000fe200000e0e04 */
[----:B------:R-:W-:-:S03]  /*d420*/  ISETP.NE.U32.AND P0, PT, RZ, UR8, PT ;  /* 0x00000008ff007c0c */ /* 0x000fc6000bf05070 */
[----:B------:R-:W-:Y:S01]  /*d430*/  IMAD R6, R4, UR4, RZ ;  /* 0x0000000404067c24 */ /* 0x000fe2000f8e02ff */
[----:B------:R-:W-:Y:S01]  /*d440*/  ISETP.NE.AND.EX P0, PT, RZ, UR9, PT, P0 ;  /* 0x00000009ff007c0c */ /* 0x000fe2000bf05300 */
[----:B------:R-:W-:Y:S01]  /*d450*/  IMAD.WIDE.U32 R4, R7, UR4, R16 ;  /* 0x0000000407047c25 */ /* 0x000fe2000f8e0010 */
[----:B------:R-:W-:-:S03]  /*d460*/  ULDC UR4, c[0x0][0x150] ;  /* 0x0000540000047ab9 */ /* 0x000fc60000000800 */
[----:B------:R-:W-:Y:S01]  /*d470*/  FMUL R8, R8, UR4 ;  /* 0x0000000408087c20 */ /* 0x000fe20008400000 */
[----:B------:R-:W-:Y:S01]  /*d480*/  IMAD R7, R7, UR5, R6 ;  /* 0x0000000507077c24 */ /* 0x000fe2000f8e0206 */
[----:B------:R-:W-:Y:S01]  /*d490*/  ULDC UR4, c[0x0][0x818] ;  /* 0x0002060000047ab9 */ /* 0x000fe20000000800 */
[----:B------:R-:W0:Y:S01]  /*d4a0*/  LDC R6, c[0x0][0x144] ;  /* 0x00005100ff067b82 */ /* 0x000e220000000800 */
[----:B------:R-:W-:Y:S01]  /*d4b0*/  ULDC UR5, c[0x0][0x154] ;  /* 0x0000550000057ab9 */ /* 0x000fe20000000800 */
[----:B------:R-:W-:Y:S01]  /*d4c0*/  IMAD.IADD R5, R5, 0x1, R7 ;  /* 0x0000000105057824 */ /* 0x000fe200078e0207 */
[----:B------:R-:W3:Y:S04]  /*d4d0*/  F2I.U32.TRUNC.NTZ R8, R8 ;  /* 0x0000000800087305 */ /* 0x000ee8000020f000 */
[----:B------:R-:W-:-:S02]  /*d4e0*/  SHF.R.U64 R10, R4, UR4, R5 ;  /* 0x00000004040a7c19 */ /* 0x000fc40008001205 */
[----:B-1----:R-:W-:Y:S02]  /*d4f0*/  I2FP.F32.U32 R4, R0 ;  /* 0x0000000000047245 */ /* 0x002fe40000201000 */
[----:B------:R-:W-:Y:S01]  /*d500*/  SHF.R.U32.HI R5, RZ, UR4, R5 ;  /* 0x00000004ff057c19 */ /* 0x000fe20008011605 */
[----:B------:R-:W-:Y:S02]  /*d510*/  ULDC UR4, c[0x0][0x858] ;  /* 0x0002160000047ab9 */ /* 0x000fe40000000800 */
[----:B------:R-:W-:Y:S01]  /*d520*/  FMUL R7, R4, UR5 ;  /* 0x0000000504077c20 */ /* 0x000fe20008400000 */
[--C-:B------:R-:W-:Y:S02]  /*d530*/  SHF.R.U64 R12, R10, UR6, R5.reuse ;  /* 0x000000060a0c7c19 */ /* 0x100fe40008001205 */
[----:B------:R-:W-:Y:S01]  /*d540*/  SHF.R.U32.HI R5, RZ, UR6, R5 ;  /* 0x00000006ff057c19 */ /* 0x000fe20008011605 */
[----:B------:R1:W4:Y:S01]  /*d550*/  F2I.U32.TRUNC.NTZ R14, R7 ;  /* 0x00000007000e7305 */ /* 0x000322000020f000 */
[----:B---3--:R-:W-:-:S02]  /*d560*/  IMAD.MOV R8, RZ, RZ, -R8 ;  /* 0x000000ffff087224 */ /* 0x008fc400078e0a08 */
[--C-:B------:R-:W-:Y:S02]  /*d570*/  SHF.R.U64 R11, R12, UR4, R5.reuse ;  /* 0x000000040c0b7c19 */ /* 0x100fe40008001205 */
[----:B------:R-:W-:Y:S01]  /*d580*/  SHF.R.U32.HI R5, RZ, UR4, R5 ;  /* 0x00000004ff057c19 */ /* 0x000fe20008011605 */
[----:B0-----:R-:W-:Y:S02]  /*d590*/  IMAD R3, R6, R8, R3 ;  /* 0x0000000806037224 */ /* 0x001fe400078e0203 */
[----:B------:R-:W-:Y:S01]  /*d5a0*/  IMAD.MOV.U32 R4, RZ, RZ, R11 ;  /* 0x000000ffff047224 */ /* 0x000fe200078e000b */
[----:B-12-4-:R-:W-:Y:S06]  /*d5b0*/  @!P0 BRA `(.L_x_320) ;  /* 0x0000000000288947 */ /* 0x016fec0003800000 */
        /* <DEDUP_REMOVED lines=10> */
.L_x_320:
[----:B------:R-:W-:Y:S01]  /*d660*/  ISETP.NE.AND P0, PT, R2, 0x1, PT ;  /* 0x000000010200780c */ /* 0x000fe20003f05270 */
[----:B------:R-:W-:Y:S01]  /*d670*/  ULDC UR4, c[0x0][0x848] ;  /* 0x0002120000047ab9 */ /* 0x000fe20000000800 */
[----:B------:R-:W-:Y:S01]  /*d680*/  IMAD.MOV R14, RZ, RZ, -R14 ;  /* 0x000000ffff0e7224 */ /* 0x000fe200078e0a0e */
[----:B------:R-:W-:Y:S01]  /*d690*/  SHF.R.U64 R5, R4, UR4, R5 ;  /* 0x0000000404057c19 */ /* 0x000fe20008001205 */
[----:B------:R-:W-:Y:S01]  /*d6a0*/  ULDC UR4, c[0x0][0x838] ;  /* 0x00020e0000047ab9 */ /* 0x000fe20000000800 */
[----:B------:R-:W-:Y:S01]  /*d6b0*/  LOP3.LUT R12, R12, UR43, RZ, 0xc0, !PT ;  /* 0x0000002b0c0c7c12 */ /* 0x000fe2000f8ec0ff */
[----:B------:R-:W-:Y:S01]  /*d6c0*/  ULDC UR5, c[0x0][0x810] ;  /* 0x0002040000057ab9 */ /* 0x000fe20000000800 */
[----:B------:R-:W-:-:S03]  /*d6d0*/  LOP3.LUT R22, R10, UR41, RZ, 0xc0, !PT ;  /* 0x000000290a167c12 */ /* 0x000fc6000f8ec0ff */
[----:B------:R-:W-:-:S03]  /*d6e0*/  IMAD R12, R5, UR42, R12 ;  /* 0x0000002a050c7c24 */ /* 0x000fc6000f8e020c */
[----:B------:R-:W-:Y:S02]  /*d6f0*/  @P0 IMAD R3, R13, R14, R0 ;  /* 0x0000000e0d030224 */ /* 0x000fe400078e0200 */
[----:B------:R-:W-:Y:S02]  /*d700*/  IMAD.MOV R0, RZ, RZ, -R5 ;  /* 0x000000ffff007224 */ /* 0x000fe400078e0a05 */
[----:B------:R-:W-:Y:S02]  /*d710*/  IMAD R3, R12, UR5, R3 ;  /* 0x000000050c037c24 */ /* 0x000fe4000f8e0203 */
[----:B------:R-:W-:Y:S01]  /*d720*/  IMAD R11, R0, UR4, R11 ;  /* 0x00000004000b7c24 */ /* 0x000fe2000f8e020b */
[----:B------:R-:W-:Y:S01]  /*d730*/  ULDC UR4, c[0x0][0x800] ;  /* 0x0002000000047ab9 */ /* 0x000fe20000000800 */
[----:B------:R-:W-:Y:S02]  /*d740*/  IMAD.MOV.U32 R0, RZ, RZ, 0x1 ;  /* 0x00000001ff007424 */ /* 0x000fe400078e00ff */
[----:B------:R-:W-:-:S05]  /*d750*/  IMAD R22, R11, UR4, R22 ;  /* 0x000000040b167c24 */ /* 0x000fca000f8e0216 */
[----:B------:R-:W-:Y:S02]  /*d760*/  SEL R19, R22, R3, !P0 ;  /* 0x0000000316137207 */ /* 0x000fe40004000000 */
[----:B------:R-:W-:-:S07]  /*d770*/  SEL R22, R3, R22, !P0 ;  /* 0x0000001603167207 */ /* 0x000fce0004000000 */
.L_x_318:
[----:B------:R-:W-:Y:S05]  /*d780*/  BSYNC B0 ;  /* 0x0000000000007941 */ /* 0x000fea0003800000 */
.L_x_317:
[----:B------:R-:W-:-:S13]  /*d790*/  LOP3.LUT P0, RZ, R0, 0xff, RZ, 0xc0, !PT ;  /* 0x000000ff00ff7812 */ /* 0x000fda000780c0ff */
[----:B------:R-:W-:Y:S05]  /*d7a0*/  @P0 BRA `(.L_x_321) ;  /* 0xfffffff0008c0947 */ /* 0x000fea000383ffff */
[----:B------:R-:W-:Y:S05]  /*d7b0*/  BSYNC B6 ;  /* 0x0000000000067941 */ /* 0x000fea0003800000 */
.L_x_304:
[----:B------:R-:W-:-:S03]  /*d7c0*/  UMOV UR4, 0xffffffff ;  /* 0xffffffff00047882 */ /* 0x000fc60000000000 */
[----:B------:R-:W-:Y:S05]  /*d7d0*/  BRA.DIV UR4, `(.L_x_322) ;  /* 0x0000000604c07947 */ /* 0x000fea000b800000 */
[----:B------:R-:W-:-:S13]  /*d7e0*/  ELECT P6, URZ, PT ;  /* 0x00000000003f782f */ /* 0x000fda00038c0000 */
.L_x_342:
[----:B------:R-:W-:Y:S04]  /*d7f0*/  BSSY B0, `(.L_x_323) ;  /* 0x000003e000007945 */ /* 0x000fe80003800000 */
[----:B------:R-:W-:Y:S05]  /*d800*/  @!P6 BRA `(.L_x_324) ;  /* 0x0000000000f0e947 */ /* 0x000fea0003800000 */
[----:B------:R-:W-:-:S04]  /*d810*/  ULOP3.LUT UR4, UR38, 0x2, URZ, 0xfc, !UPT ;  /* 0x0000000226047892 */ /* 0x000fc8000f8efc3f */
[----:B------:R-:W-:-:S06]  /*d820*/  UISETP.NE.AND UP0, UPT, UR4, 0x3, UPT ;  /* 0x000000030400788c */ /* 0x000fcc000bf05270 */
[----:B------:R-:W-:-:S13]  /*d830*/  PLOP3.LUT P0, PT, PT, PT, UP0, 0x80, 0x0 ;  /* 0x000000000000781c */ /* 0x000fda0003f0f008 */
[----:B------:R-:W-:Y:S05]  /*d840*/  @!P0 BRA `(.L_x_325) ;  /* 0x0000000000048947 */ /* 0x000fea0003800000 */
[----:B------:R-:W-:Y:S01]  /*d850*/  BPT.TRAP 0x1 ;  /* 0x000000040000795c */ /* 0x000fe20000300000 */
.L_x_325:
[----:B------:R-:W0:Y:S01]  /*d860*/  S2R R3, SR_CgaCtaId ;  /* 0x0000000000037919 */ /* 0x000e220000008800 */
[----:B------:R-:W-:Y:S02]  /*d870*/  MOV R0, 0x400 ;  /* 0x0000040000007802 */ /* 0x000fe40000000f00 */
[----:B------:R-:W-:Y:S02]  /*d880*/  SHF.L.U32 R2, R24, 0x1f, RZ ;  /* 0x0000001f18027819 */ /* 0x000fe400000006ff */
[----:B0-----:R-:W-:-:S05]  /*d890*/  LEA R0, R3, R0, 0x18 ;  /* 0x0000000003007211 */ /* 0x001fca00078ec0ff */
[----:B------:R-:W-:-:S04]  /*d8a0*/  VIADD R0, R0, 0x30 ;  /* 0x0000003000007836 */ /* 0x000fc80000000000 */
[C---:B------:R-:W-:Y:S02]  /*d8b0*/  IMAD R5, R25.reuse, 0x8, R0 ;  /* 0x0000000819057824 */ /* 0x040fe400078e0200 */
[----:B------:R-:W-:Y:S02]  /*d8c0*/  VIADD R25, R25, 0x1 ;  /* 0x0000000119197836 */ /* 0x000fe40000000000 */
[----:B------:R-:W0:Y:S03]  /*d8d0*/  SYNCS.PHASECHK.TRANS64.TRYWAIT P0, [R5+URZ], R2 ;  /* 0x00000002050075a7 */ /* 0x000e26000800017f */
[----:B------:R-:W-:-:S04]  /*d8e0*/  ISETP.NE.AND P1, PT, R25, 0x6, PT ;  /* 0x000000061900780c */ /* 0x000fc80003f25270 */
[----:B------:R-:W-:Y:S02]  /*d8f0*/  SEL R3, RZ, 0x1, P1 ;  /* 0x00000001ff037807 */ /* 0x000fe40000800000 */
[----:B------:R-:W-:Y:S02]  /*d900*/  SEL R25, R25, RZ, P1 ;  /* 0x000000ff19197207 */ /* 0x000fe40000800000 */
[----:B------:R-:W-:-:S03]  /*d910*/  LOP3.LUT R24, R24, R3, RZ, 0x3c, !PT ;  /* 0x0000000318187212 */ /* 0x000fc600078e3cff */
[----:B------:R-:W-:Y:S01]  /*d920*/  IMAD R7, R25, 0x8, R0 ;  /* 0x0000000819077824 */ /* 0x000fe200078e0200 */
[----:B------:R-:W-:Y:S01]  /*d930*/  SHF.L.U32 R4, R24, 0x1f, RZ ;  /* 0x0000001f18047819 */ /* 0x000fe200000006ff */
[----:B0-----:R-:W-:Y:S06]  /*d940*/  @!P0 BRA `(.L_x_326) ;  /* 0x0000000400848947 */ /* 0x001fec0003800000 */
.L_x_343:
[----:B------:R-:W1:Y:S01]  /*d950*/  SYNCS.PHASECHK.TRANS64.TRYWAIT P0, [R7+URZ], R4 ;  /* 0x00000004070075a7 */ /* 0x000e62000800017f */
[----:B0-----:R-:W-:-:S05]  /*d960*/  VIADD R2, R25, 0x1 ;  /* 0x0000000119027836 */ /* 0x001fca0000000000 */
[----:B------:R-:W-:-:S04]  /*d970*/  ISETP.NE.AND P1, PT, R2, 0x6, PT ;  /* 0x000000060200780c */ /* 0x000fc80003f25270 */
[----:B------:R-:W-:Y:S02]  /*d980*/  SEL R3, RZ, 0x1, P1 ;  /* 0x00000001ff037807 */ /* 0x000fe40000800000 */
[----:B------:R-:W-:Y:S02]  /*d990*/  SEL R9, R2, RZ, P1 ;  /* 0x000000ff02097207 */ /* 0x000fe40000800000 */
[----:B------:R-:W-:-:S03]  /*d9a0*/  LOP3.LUT R24, R24, R3, RZ, 0x3c, !PT ;  /* 0x0000000318187212 */ /* 0x000fc600078e3cff */
[----:B------:R-:W-:Y:S01]  /*d9b0*/  IMAD R6, R9, 0x8, R0 ;  /* 0x0000000809067824 */ /* 0x000fe200078e0200 */
[----:B------:R-:W-:Y:S01]  /*d9c0*/  SHF.L.U32 R5, R24, 0x1f, RZ ;  /* 0x0000001f18057819 */ /* 0x000fe200000006ff */
[----:B-1----:R-:W-:Y:S06]  /*d9d0*/  @!P0 BRA `(.L_x_327) ;  /* 0x0000000400748947 */ /* 0x002fec0003800000 */
.L_x_344:
[----:B------:R-:W1:Y:S01]  /*d9e0*/  SYNCS.PHASECHK.TRANS64.TRYWAIT P0, [R6+URZ], R5 ;  /* 0x00000005060075a7 */ /* 0x000e62000800017f */
[----:B------:R-:W-:-:S05]  /*d9f0*/  VIADD R2, R9, 0x1 ;  /* 0x0000000109027836 */ /* 0x000fca0000000000 */
[----:B------:R-:W-:-:S04]  /*da00*/  ISETP.NE.AND P1, PT, R2, 0x6, PT ;  /* 0x000000060200780c */ /* 0x000fc80003f25270 */
[----:B------:R-:W-:Y:S02]  /*da10*/  SEL R3, RZ, 0x1, P1 ;  /* 0x00000001ff037807 */ /* 0x000fe40000800000 */
[----:B0-----:R-:W-:Y:S02]  /*da20*/  SEL R7, R2, RZ, P1 ;  /* 0x000000ff02077207 */ /* 0x001fe40000800000 */
[----:B------:R-:W-:-:S03]  /*da30*/  LOP3.LUT R24, R24, R3, RZ, 0x3c, !PT ;  /* 0x0000000318187212 */ /* 0x000fc600078e3cff */
[----:B------:R-:W-:Y:S01]  /*da40*/  IMAD R9, R7, 0x8, R0 ;  /* 0x0000000807097824 */ /* 0x000fe200078e0200 */
[----:B------:R-:W-:Y:S01]  /*da50*/  SHF.L.U32 R4, R24, 0x1f, RZ ;  /* 0x0000001f18047819 */ /* 0x000fe200000006ff */
[----:B-1----:R-:W-:Y:S06]  /*da60*/  @!P0 BRA `(.L_x_328) ;  /* 0x0000000400648947 */ /* 0x002fec0003800000 */
.L_x_345:
[----:B------:R-:W1:Y:S01]  /*da70*/  SYNCS.PHASECHK.TRANS64.TRYWAIT P0, [R9+URZ], R4 ;  /* 0x00000004090075a7 */ /* 0x000e62000800017f */
[----:B------:R-:W-:-:S05]  /*da80*/  VIADD R2, R7, 0x1 ;  /* 0x0000000107027836 */ /* 0x000fca0000000000 */
[----:B------:R-:W-:-:S04]  /*da90*/  ISETP.NE.AND P1, PT, R2, 0x6, PT ;  /* 0x000000060200780c */ /* 0x000fc80003f25270 */
[----:B------:R-:W-:Y:S02]  /*daa0*/  SEL R3, RZ, 0x1, P1 ;  /* 0x00000001ff037807 */ /* 0x000fe40000800000 */
[----:B------:R-:W-:Y:S02]  /*dab0*/  SEL R7, R2, RZ, P1 ;  /* 0x000000ff02077207 */ /* 0x000fe40000800000 */
[----:B------:R-:W-:-:S03]  /*dac0*/  LOP3.LUT R11, R24, R3, RZ, 0x3c, !PT ;  /* 0x00000003180b7212 */ /* 0x000fc600078e3cff */
[----:B0-----:R-:W-:Y:S01]  /*dad0*/  IMAD R6, R7, 0x8, R0 ;  /* 0x0000000807067824 */ /* 0x001fe200078e0200 */
[----:B------:R-:W-:Y:S01]  /*dae0*/  SHF.L.U32 R5, R11, 0x1f, RZ ;  /* 0x0000001f0b057819 */ /* 0x000fe200000006ff */
[----:B-1----:R-:W-:Y:S06]  /*daf0*/  @!P0 BRA `(.L_x_329) ;  /* 0x0000000400548947 */ /* 0x002fec0003800000 */
.L_x_346:
[----:B------:R-:W1:Y:S01]  /*db00*/  SYNCS.PHASECHK.TRANS64.TRYWAIT P0, [R6+URZ], R5 ;  /* 0x00000005060075a7 */ /* 0x000e62000800017f */
[----:B------:R-:W-:-:S05]  /*db10*/  VIADD R2, R7, 0x1 ;  /* 0x0000000107027836 */ /* 0x000fca0000000000 */
[----:B------:R-:W-:-:S04]  /*db20*/  ISETP.NE.AND P1, PT, R2, 0x6, PT ;  /* 0x000000060200780c */ /* 0x000fc80003f25270 */
[----:B0-----:R-:W-:Y:S02]  /*db30*/  SEL R4, RZ, 0x1, P1 ;  /* 0x00000001ff047807 */ /* 0x001fe40000800000 */
[----:B------:R-:W-:Y:S02]  /*db40*/  SEL R3, R2, RZ, P1 ;  /* 0x000000ff02037207 */ /* 0x000fe40000800000 */
[----:B------:R-:W-:Y:S01]  /*db50*/  LOP3.LUT R4, R11, R4, RZ, 0x3c, !PT ;  /* 0x000000040b047212 */ /* 0x000fe200078e3cff */
[----:B-1----:R-:W-:Y:S06]  /*db60*/  @!P0 BRA `(.L_x_330) ;  /* 0x00000004004c8947 */ /* 0x002fec0003800000 */
.L_x_347:
[----:B------:R-:W-:Y:S01]  /*db70*/  IMAD R3, R3, 0x8, R0 ;  /* 0x0000000803037824 */ /* 0x000fe200078e0200 */
[----:B------:R-:W-:-:S07]  /*db80*/  SHF.L.U32 R0, R4, 0x1f, RZ ;  /* 0x0000001f04007819 */ /* 0x000fce00000006ff */
.L_x_331:
[----:B-1----:R1:W2:Y:S02]  /*db90*/  SYNCS.PHASECHK.TRANS64.TRYWAIT P0, [R3+URZ], R0 ;  /* 0x00000000030075a7 */ /* 0x0022a4000800017f */
[----:B--2---:R-:W-:Y:S05]  /*dba0*/  @!P0 NANOSLEEP.SYNCS 0x989680 ;  /* 0x009896800000895d */ /* 0x004fea0003900000 */
[----:B------:R-:W2:Y:S02]  /*dbb0*/  @!P0 SYNCS.PHASECHK.TRANS64 P0, [R3+URZ], R0 ;  /* 0x00000000030085a7 */ /* 0x000ea4000800007f */
[----:B--2---:R-:W-:Y:S05]  /*dbc0*/  @!P0 BRA `(.L_x_331) ;  /* 0xfffffffc00f08947 */ /* 0x004fea000383ffff */
.L_x_324:
[----:B------:R-:W-:Y:S05]  /*dbd0*/  BSYNC B0 ;  /* 0x0000000000007941 */ /* 0x000fea0003800000 */
.L_x_323:
[----:B------:R-:W-:Y:S05]  /*dbe0*/  EXIT ;  /* 0x000000000000794d */ /* 0x000fea0003800000 */
.L_x_15:
[----:B0-----:R-:W-:-:S04]  /*dbf0*/  IMAD.U32 R3, RZ, RZ, UR46 ;  /* 0x0000002eff037e24 */ /* 0x001fc8000f8e00ff */
[----:B------:R0:W1:Y:S03]  /*dc00*/  SYNCS.PHASECHK.TRANS64.TRYWAIT P0, [R3+URZ+-0x8], R0 ;  /* 0xfffff800030075a7 */ /* 0x000066000800017f */
[----:B-1----:R-:W-:Y:S05]  /*dc10*/  @!P0 NANOSLEEP.SYNCS 0x989680 ;  /* 0x009896800000895d */ /* 0x002fea0003900000 */
[----:B------:R-:W1:Y:S02]  /*dc20*/  @!P0 SYNCS.PHASECHK.TRANS64 P0, [R3+URZ+-0x8], R0 ;  /* 0xfffff800030085a7 */ /* 0x000e64000800007f */
[----:B-1----:R-:W-:Y:S05]  /*dc30*/  @!P0 BRA `(.L_x_15) ;  /* 0xfffffffc00ec8947 */ /* 0x002fea000383ffff */
[----:B------:R-:W-:Y:S05]  /*dc40*/  BRA `(.L_x_332) ;  /* 0xffffff3800387947 */ /* 0x000fea000383ffff */
.L_x_17:
[----:B------:R-:W-:Y:S01]  /*dc50*/  CS2R R12, SRZ ;  /* 0x00000000000c7805 */ /* 0x000fe2000001ff00 */
[----:B------:R-:W-:Y:S02]  /*dc60*/  IMAD.MOV.U32 R11, RZ, RZ, 0x1f ;  /* 0x0000001fff0b7424 */ /* 0x000fe400078e00ff */
[----:B------:R-:W-:-:S07]  /*dc70*/  IMAD.MOV.U32 R15, RZ, RZ, -0x1 ;  /* 0xffffffffff0f7424 */ /* 0x000fce00078e00ff */
[----:B-----5:R-:W-:Y:S05]  /*dc80*/  WARPSYNC.COLLECTIVE R15, `(.L_x_333) ;  /* 0x000000000f087348 */ /* 0x020fea0003c00000 */
[----:B------:R0:W1:Y:S02]  /*dc90*/  SHFL.IDX P6, R14, R13, R12, R11 ;  /* 0x0000000c0d0e7389 */ /* 0x00006400000c000b */
[----:B01---5:R-:W-:Y:S01]  /*dca0*/  ENDCOLLECTIVE ;  /* 0x000000000000791b */ /* 0x023fe20003800000 */
.L_x_333:
[----:B------:R-:W-:Y:S05]  /*dcb0*/  BRA `(.L_x_334) ;  /* 0xffffff3800807947 */ /* 0x000fea000383ffff */
.L_x_21:
[----:B-1----:R1:W2:Y:S02]  /*dcc0*/  SYNCS.PHASECHK.TRANS64.TRYWAIT P1, [R3+URZ], R0 ;  /* 0x00000000030075a7 */ /* 0x0022a4000802017f */
[----:B--2---:R-:W-:Y:S05]  /*dcd0*/  @!P1 NANOSLEEP.SYNCS 0x989680 ;  /* 0x009896800000995d */ /* 0x004fea0003900000 */
[----:B------:R-:W2:Y:S02]  /*dce0*/  @!P1 SYNCS.PHASECHK.TRANS64 P1, [R3+URZ], R0 ;  /* 0x00000000030095a7 */ /* 0x000ea4000802007f */
[----:B--2---:R-:W-:Y:S05]  /*dcf0*/  @!P1 BRA `(.L_x_21) ;  /* 0xfffffffc00f09947 */ /* 0x004fea000383ffff */
[----:B------:R-:W-:Y:S05]  /*dd00*/  BRA `(.L_x_20) ;  /* 0xffffff38009c7947 */ /* 0x000fea000383ffff */
.L_x_26:
[----:B0-----:R0:W1:Y:S02]  /*dd10*/  SYNCS.PHASECHK.TRANS64.TRYWAIT P1, [R4+URZ], R7 ;  /* 0x00000007040075a7 */ /* 0x001064000802017f */
[----:B-1----:R-:W-:Y:S05]  /*dd20*/  @!P1 NANOSLEEP.SYNCS 0x989680 ;  /* 0x009896800000995d */ /* 0x002fea0003900000 */
[----:B------:R-:W1:Y:S02]  /*dd30*/  @!P1 SYNCS.PHASECHK.TRANS64 P1, [R4+URZ], R7 ;  /* 0x00000007040095a7 */ /* 0x000e64000802007f */
[----:B-1----:R-:W-:Y:S05]  /*dd40*/  @!P1 BRA `(.L_x_26) ;  /* 0xfffffffc00f09947 */ /* 0x002fea000383ffff */
[----:B------:R-:W-:Y:S05]  /*dd50*/  BRA `(.L_x_25) ;  /* 0xffffff4000dc7947 */ /* 0x000fea000383ffff */
.L_x_35:
[----:B0-----:R0:W1:Y:S02]  /*dd60*/  SYNCS.PHASECHK.TRANS64.TRYWAIT P1, [R15+URZ], R20 ;  /* 0x000000140f0075a7 */ /* 0x001064000802017f */
[----:B-1----:R-:W-:Y:S05]  /*dd70*/  @!P1 NANOSLEEP.SYNCS 0x989680 ;  /* 0x009896800000995d */ /* 0x002fea0003900000 */
[----:B------:R-:W1:Y:S02]  /*dd80*/  @!P1 SYNCS.PHASECHK.TRANS64 P1, [R15+URZ], R20 ;  /* 0x000000140f0095a7 */ /* 0x000e64000802007f */
[----:B-1----:R-:W-:Y:S05]  /*dd90*/  @!P1 BRA `(.L_x_35) ;  /* 0xfffffffc00f09947 */ /* 0x002fea000383ffff */
[----:B------:R-:W-:Y:S05]  /*dda0*/  BRA `(.L_x_34) ;  /* 0xffffff4c00547947 */ /* 0x000fea000383ffff */
.L_x_40:
[----:B0-----:R-:W-:-:S04]  /*ddb0*/  IMAD.U32 R3, RZ, RZ, UR46 ;  /* 0x0000002eff037e24 */ /* 0x001fc8000f8e00ff */
[----:B------:R0:W1:Y:S03]  /*ddc0*/  SYNCS.PHASECHK.TRANS64.TRYWAIT P0, [R3+URZ+0x8], R0 ;  /* 0x00000800030075a7 */ /* 0x000066000800017f */
[----:B-1----:R-:W-:Y:S05]  /*ddd0*/  @!P0 NANOSLEEP.SYNCS 0x989680 ;  /* 0x009896800000895d */ /* 0x002fea0003900000 */
[----:B------:R-:W1:Y:S02]  /*dde0*/  @!P0 SYNCS.PHASECHK.TRANS64 P0, [R3+URZ+0x8], R0 ;  /* 0x00000800030085a7 */ /* 0x000e64000800007f */
[----:B-1----:R-:W-:Y:S05]  /*ddf0*/  @!P0 BRA `(.L_x_40) ;  /* 0xfffffffc00ec8947 */ /* 0x002fea000383ffff */
[----:B------:R-:W-:Y:S05]  /*de00*/  BRA `(.L_x_335) ;  /* 0xffffff5400e87947 */ /* 0x000fea000383ffff */
.L_x_309:
[----:B0-----:R0:W2:Y:S02]  /*de10*/  SYNCS.PHASECHK.TRANS64.TRYWAIT P0, [R6+URZ+0x30], R3 ;  /* 0x00003003060075a7 */ /* 0x0010a4000800017f */
[----:B--2---:R-:W-:Y:S05]  /*de20*/  @!P0 NANOSLEEP.SYNCS 0x989680 ;  /* 0x009896800000895d */ /* 0x004fea0003900000 */
[----:B------:R-:W2:Y:S02]  /*de30*/  @!P0 SYNCS.PHASECHK.TRANS64 P0, [R6+URZ+0x30], R3 ;  /* 0x00003003060085a7 */ /* 0x000ea4000800007f */
[----:B--2---:R-:W-:Y:S05]  /*de40*/  @!P0 BRA `(.L_x_309) ;  /* 0xfffffffc00f08947 */ /* 0x004fea000383ffff */
[----:B------:R-:W-:Y:S05]  /*de50*/  BRA `(.L_x_336) ;  /* 0xffffffec00c87947 */ /* 0x000fea000383ffff */
.L_x_313:
[----:B------:R-:W-:Y:S01]  /*de60*/  BSSY B1, `(.L_x_337) ;  /* 0x0000006000017945 */ /* 0x000fe20003800000 */
[----:B------:R-:W-:-:S07]  /*de70*/  IMAD.MOV.U32 R15, RZ, RZ, -0x1 ;  /* 0xffffffffff0f7424 */ /* 0x000fce00078e00ff */
[----:B0----5:R-:W-:Y:S05]  /*de80*/  WARPSYNC.COLLECTIVE R15, `(.L_x_338) ;  /* 0x000000000f0c7348 */ /* 0x021fea0003c00000 */
[----:B------:R-:W-:Y:S02]  /*de90*/  ELECT P6, UR62, PT ;  /* 0x00000000003e782f */ /* 0x000fe400038c0000 */
[----:B------:R-:W-:Y:S01]  /*dea0*/  MOV R14, UR62 ;  /* 0x0000003e000e7c02 */ /* 0x000fe20008000f00 */
[----:B0----5:R-:W-:Y:S10]  /*deb0*/  ENDCOLLECTIVE ;  /* 0x000000000000791b */ /* 0x021ff40003800000 */
.L_x_338:
[----:B------:R-:W-:Y:S05]  /*dec0*/  BSYNC B1 ;  /* 0x0000000000017941 */ /* 0x000fea0003800000 */
.L_x_337:
[----:B------:R-:W-:Y:S05]  /*ded0*/  BRA `(.L_x_339) ;  /* 0xffffffec00e87947 */ /* 0x000fea000383ffff */
.L_x_322:
[----:B------:R-:W-:Y:S01]  /*dee0*/  BSSY B0, `(.L_x_340) ;  /* 0x0000006000007945 */ /* 0x000fe20003800000 */
[----:B------:R-:W-:-:S07]  /*def0*/  IMAD.MOV.U32 R15, RZ, RZ, -0x1 ;  /* 0xffffffffff0f7424 */ /* 0x000fce00078e00ff */
[----:B-----5:R-:W-:Y:S05]  /*df00*/  WARPSYNC.COLLECTIVE R15, `(.L_x_341) ;  /* 0x000000000f0c7348 */ /* 0x020fea0003c00000 */
[----:B------:R-:W-:Y:S02]  /*df10*/  ELECT P6, UR62, PT ;  /* 0x00000000003e782f */ /* 0x000fe400038c0000 */
[----:B------:R-:W-:Y:S01]  /*df20*/  MOV R14, UR62 ;  /* 0x0000003e000e7c02 */ /* 0x000fe20008000f00 */
[----:B-----5:R-:W-:Y:S10]  /*df30*/  ENDCOLLECTIVE ;  /* 0x000000000000791b */ /* 0x020ff40003800000 */
.L_x_341:
[----:B------:R-:W-:Y:S05]  /*df40*/  BSYNC B0 ;  /* 0x0000000000007941 */ /* 0x000fea0003800000 */
.L_x_340:
[----:B------:R-:W-:Y:S05]  /*df50*/  BRA `(.L_x_342) ;  /* 0xfffffff800247947 */ /* 0x000fea000383ffff */
.L_x_326:
[----:B0-----:R0:W1:Y:S02]  /*df60*/  SYNCS.PHASECHK.TRANS64.TRYWAIT P0, [R5+URZ], R2 ;  /* 0x00000002050075a7 */ /* 0x001064000800017f */
[----:B-1----:R-:W-:Y:S05]  /*df70*/  @!P0 NANOSLEEP.SYNCS 0x989680 ;  /* 0x009896800000895d */ /* 0x002fea0003900000 */
[----:B------:R-:W1:Y:S02]  /*df80*/  @!P0 SYNCS.PHASECHK.TRANS64 P0, [R5+URZ], R2 ;  /* 0x00000002050085a7 */ /* 0x000e64000800007f */
[----:B-1----:R-:W-:Y:S05]  /*df90*/  @!P0 BRA `(.L_x_326) ;  /* 0xfffffffc00f08947 */ /* 0x002fea000383ffff */
[----:B------:R-:W-:Y:S05]  /*dfa0*/  BRA `(.L_x_343) ;  /* 0xfffffff800687947 */ /* 0x000fea000383ffff */
.L_x_327:
[----:B0-----:R0:W1:Y:S02]  /*dfb0*/  SYNCS.PHASECHK.TRANS64.TRYWAIT P0, [R7+URZ], R4 ;  /* 0x00000004070075a7 */ /* 0x001064000800017f */
[----:B-1----:R-:W-:Y:S05]  /*dfc0*/  @!P0 NANOSLEEP.SYNCS 0x989680 ;  /* 0x009896800000895d */ /* 0x002fea0003900000 */
[----:B------:R-:W1:Y:S02]  /*dfd0*/  @!P0 SYNCS.PHASECHK.TRANS64 P0, [R7+URZ], R4 ;  /* 0x00000004070085a7 */ /* 0x000e64000800007f */
[----:B-1----:R-:W-:Y:S05]  /*dfe0*/  @!P0 BRA `(.L_x_327) ;  /* 0xfffffffc00f08947 */ /* 0x002fea000383ffff */
[----:B------:R-:W-:Y:S05]  /*dff0*/  BRA `(.L_x_344) ;  /* 0xfffffff800787947 */ /* 0x000fea000383ffff */
.L_x_328:
[----:B0-----:R0:W1:Y:S02]  /*e000*/  SYNCS.PHASECHK.TRANS64.TRYWAIT P0, [R6+URZ], R5 ;  /* 0x00000005060075a7 */ /* 0x001064000800017f */
[----:B-1----:R-:W-:Y:S05]  /*e010*/  @!P0 NANOSLEEP.SYNCS 0x989680 ;  /* 0x009896800000895d */ /* 0x002fea0003900000 */
[----:B------:R-:W1:Y:S02]  /*e020*/  @!P0 SYNCS.PHASECHK.TRANS64 P0, [R6+URZ], R5 ;  /* 0x00000005060085a7 */ /* 0x000e64000800007f */
[----:B-1----:R-:W-:Y:S05]  /*e030*/  @!P0 BRA `(.L_x_328) ;  /* 0xfffffffc00f08947 */ /* 0x002fea000383ffff */
[----:B------:R-:W-:Y:S05]  /*e040*/  BRA `(.L_x_345) ;  /* 0xfffffff800887947 */ /* 0x000fea000383ffff */
.L_x_329:
[----:B0-----:R0:W1:Y:S02]  /*e050*/  SYNCS.PHASECHK.TRANS64.TRYWAIT P0, [R9+URZ], R4 ;  /* 0x00000004090075a7 */ /* 0x001064000800017f */
[----:B-1----:R-:W-:Y:S05]  /*e060*/  @!P0 NANOSLEEP.SYNCS 0x989680 ;  /* 0x009896800000895d */ /* 0x002fea0003900000 */
[----:B------:R-:W1:Y:S02]  /*e070*/  @!P0 SYNCS.PHASECHK.TRANS64 P0, [R9+URZ], R4 ;  /* 0x00000004090085a7 */ /* 0x000e64000800007f */
[----:B-1----:R-:W-:Y:S05]  /*e080*/  @!P0 BRA `(.L_x_329) ;  /* 0xfffffffc00f08947 */ /* 0x002fea000383ffff */
[----:B------:R-:W-:Y:S05]  /*e090*/  BRA `(.L_x_346) ;  /* 0xfffffff800987947 */ /* 0x000fea000383ffff */
.L_x_330:
[----:B0-----:R0:W1:Y:S02]  /*e0a0*/  SYNCS.PHASECHK.TRANS64.TRYWAIT P0, [R6+URZ], R5 ;  /* 0x00000005060075a7 */ /* 0x001064000800017f */
[----:B-1----:R-:W-:Y:S05]  /*e0b0*/  @!P0 NANOSLEEP.SYNCS 0x989680 ;  /* 0x009896800000895d */ /* 0x002fea0003900000 */
[----:B------:R-:W1:Y:S02]  /*e0c0*/  @!P0 SYNCS.PHASECHK.TRANS64 P0, [R6+URZ], R5 ;  /* 0x00000005060085a7 */ /* 0x000e64000800007f */
[----:B-1----:R-:W-:Y:S05]  /*e0d0*/  @!P0 BRA `(.L_x_330) ;  /* 0xfffffffc00f08947 */ /* 0x002fea000383ffff */
[----:B------:R-:W-:Y:S05]  /*e0e0*/  BRA `(.L_x_347) ;  /* 0xfffffff800a07947 */ /* 0x000fea000383ffff */
.L_x_348:
[----:B------:R-:W-:-:S00]  /*e0f0*/  BRA `(.L_x_348) ;  /* 0xfffffffc00fc7947 */ /* 0x000fc0000383ffff */
[----:B------:R-:W-:-:S00]  /*e100*/  NOP ;  /* 0x0000000000007918 */ /* 0x000fc00000000000 */
[----:B------:R-:W-:-:S00]  /*e110*/  NOP ;  /* 0x0000000000007918 */ /* 0x000fc00000000000 */
[----:B------:R-:W-:-:S00]  /*e120*/  NOP ;  /* 0x0000000000007918 */ /* 0x000fc00000000000 */
[----:B------:R-:W-:-:S00]  /*e130*/  NOP ;  /* 0x0000000000007918 */ /* 0x000fc00000000000 */
[----:B------:R-:W-:-:S00]  /*e140*/  NOP ;  /* 0x0000000000007918 */ /* 0x000fc00000000000 */
[----:B------:R-:W-:-:S00]  /*e150*/  NOP ;  /* 0x0000000000007918 */ /* 0x000fc00000000000 */
[----:B------:R-:W-:-:S00]  /*e160*/  NOP ;  /* 0x0000000000007918 */ /* 0x000fc00000000000 */
[----:B------:R-:W-:-:S00]  /*e170*/  NOP ;  /* 0x0000000000007918 */ /* 0x000fc00000000000 */
.L_x_349:


//--------------------- .nv.global.init           --------------------------
	.section	.nv.global.init,"aw",@progbits
.nv.global.init:
	.type		$str$24,@object
	.size		$str$24,($str$25 - $str$24)
$str$24:
        /*0000*/ 	.byte	0x28, 0x61, 0x64, 0x64, 0x72, 0x65, 0x73, 0x73, 0x20, 0x26, 0x20, 0x6d, 0x61, 0x73, 0x6b, 0x29
        /*0010*/ 	.byte	0x20, 0x3d, 0x3d, 0x20, 0x30, 0x00
	.type		$str$25,@object
	.size		$str$25,(__unnamed_1 - $str$25)
$str$25:
        /*0016*/ 	.byte	0x2f, 0x74, 0x6d, 0x70, 0x2f, 0x63, 0x75, 0x74, 0x6c, 0x61, 0x73, 0x73, 0x5f, 0x73, 0x77, 0x65
        /*0026*/ 	.byte	0x65, 0x70, 0x5f, 0x73, 0x72, 0x63, 0x2f, 0x69, 0x6e, 0x63, 0x6c, 0x75, 0x64, 0x65, 0x2f, 0x63
        /*0036*/ 	.byte	0x75, 0x74, 0x65, 0x2f, 0x70, 0x6f, 0x69, 0x6e, 0x74, 0x65, 0x72, 0x5f, 0x66, 0x6c, 0x61, 0x67
        /*0046*/ 	.byte	0x67, 0x65, 0x64, 0x2e, 0x68, 0x70, 0x70, 0x00
	.type		__unnamed_1,@object
	.size		__unnamed_1,(__unnamed_2 - __unnamed_1)
__unnamed_1:
        /*004e*/ 	.byte	0x61, 0x75, 0x74, 0x6f, 0x20, 0x63, 0x75, 0x74, 0x65, 0x3a, 0x3a, 0x61, 0x73, 0x5f, 0x70, 0x6f
        /* <DEDUP_REMOVED lines=27> */
        /*020e*/ 	.byte	0x43, 0x3c, 0x34, 0x30, 0x39, 0x36, 0x3e, 0x3e, 0x3e, 0x3e, 0x3e, 0x20, 0x26, 0x5d, 0x00
	.type		__unnamed_2,@object
	.size		__unnamed_2,(.L_1 - __unnamed_2)
__unnamed_2:
        /* <DEDUP_REMOVED lines=29> */
.L_1:


//--------------------- .nv.shared._ZN7cutlass13device_kernelINS_4gemm6kernel13GemmUniversalIN4cute5tupleIJiiiiEEENS1_10collective13CollectiveMmaINS1_49MainloopSm90TmaGmmaRmemAWarpSpecializedMixedInputILi6ENS5_IJNS4_1CILi1EEESB_SB_EEENS1_32KernelTmaWarpSpecializedPingpongEEENS5_IJNSA_ILi64EEENSA_ILi256EEESF_EEENS5_IJNS_12float_e4m3_tEEEENS5_IJlSB_lEEENS_10bfloat16_tESK_NS4_8TiledMMAINS4_8MMA_AtomIJNS4_4SM904GMMA28MMA_64x256x16_F32BF16BF16_RSILNSP_5MajorE0ELSR_0ELNSP_7ScaleInE1ELSS_1EEEEEENS4_6LayoutISC_NS5_IJNSA_ILi0EEESW_SW_EEEEENS5_IJNS4_10UnderscoreESZ_SZ_EEEEENS4_13SM90_TMA_LOADENS4_14ComposedLayoutINS4_7SwizzleILi2ELi4ELi3EEENS4_18smem_ptr_flag_bitsILi8EEENSV_INS5_IJNSA_ILi8EEESF_EEENS5_IJSF_SB_EEEEEEENS4_9Copy_AtomIJNS4_39AutoVectorizingCopyWithAssumedAlignmentILi128EEESI_EEENS4_8identityES12_NS13_INS14_ILi3ELi4ELi3EEENS16_ILi16EEES1B_EEvS1H_EENS_8epilogue10collective6detail29Sm90TmaWarpSpecializedAdapterINS1N_15DefaultEpilogueISI_SK_SK_NS1M_6thread17LinearCombinationISI_Li1EffLNS1R_9ScaleType4KindE0ELNS_15FloatRoundStyleE2ESI_EENS1_15EpilogueDefaultEEEEEvvEEEEvNT_6ParamsE --------------------------
	.section	.nv.shared._ZN7cutlass13device_kernelINS_4gemm6kernel13GemmUniversalIN4cute5tupleIJiiiiEEENS1_10collective13CollectiveMmaINS1_49MainloopSm90TmaGmmaRmemAWarpSpecializedMixedInputILi6ENS5_IJNS4_1CILi1EEESB_SB_EEENS1_32KernelTmaWarpSpecializedPingpongEEENS5_IJNSA_ILi64EEENSA_ILi256EEESF_EEENS5_IJNS_12float_e4m3_tEEEENS5_IJlSB_lEEENS_10bfloat16_tESK_NS4_8TiledMMAINS4_8MMA_AtomIJNS4_4SM904GMMA28MMA_64x256x16_F32BF16BF16_RSILNSP_5MajorE0ELSR_0ELNSP_7ScaleInE1ELSS_1EEEEEENS4_6LayoutISC_NS5_IJNSA_ILi0EEESW_SW_EEEEENS5_IJNS4_10UnderscoreESZ_SZ_EEEEENS4_13SM90_TMA_LOADENS4_14ComposedLayoutINS4_7SwizzleILi2ELi4ELi3EEENS4_18smem_ptr_flag_bitsILi8EEENSV_INS5_IJNSA_ILi8EEESF_EEENS5_IJSF_SB_EEEEEEENS4_9Copy_AtomIJNS4_39AutoVectorizingCopyWithAssumedAlignmentILi128EEESI_EEENS4_8identityES12_NS13_INS14_ILi3ELi4ELi3EEENS16_ILi16EEES1B_EEvS1H_EENS_8epilogue10collective6detail29Sm90TmaWarpSpecializedAdapterINS1N_15DefaultEpilogueISI_SK_SK_NS1M_6thread17LinearCombinationISI_Li1EffLNS1R_9ScaleType4KindE0ELNS_15FloatRoundStyleE2ESI_EENS1_15EpilogueDefaultEEEEEvvEEEEvNT_6ParamsE,"aw",@nobits
	.sectionflags	@""
	.align	16
	.zero		1024


//--------------------- .nv.shared.reserved.0     --------------------------
	.section	.nv.shared.reserved.0,"aw",@nobits
	.weak		__nv_reservedSMEM_offset_0_alias
	.size		__nv_reservedSMEM_offset_0_alias, 0, 0
	.other		__nv_reservedSMEM_offset_0_alias,@"STO_CUDA_RESERVED_SHARED STV_DEFAULT"
__nv_reservedSMEM_offset_0_alias:
	.zero		0


//--------------------- .nv.global                --------------------------
	.section	.nv.global,"aw",@nobits
.nv.global:
	.type		_ZN40_INTERNAL_561fb10c_4_k_cu_ecfece20_358654cute1_E,@object
	.size		_ZN40_INTERNAL_561fb10c_4_k_cu_ecfece20_358654cute1_E,(_ZN40_INTERNAL_561fb10c_4_k_cu_ecfece20_358654cuda3std3__45__cpo6cbeginE - _ZN40_INTERNAL_561fb10c_4_k_cu_ecfece20_358654cute1_E)
_ZN40_INTERNAL_561fb10c_4_k_cu_ecfece20_358654cute1_E:
	.zero		1
	.type		_ZN40_INTERNAL_561fb10c_4_k_cu_ecfece20_358654cuda3std3__45__cpo6cbeginE,@object
	.size		_ZN40_INTERNAL_561fb10c_4_k_cu_ecfece20_358654cuda3std3__45__cpo6cbeginE,(_ZN40_INTERNAL_561fb10c_4_k_cu_ecfece20_358654cuda3std3__48in_placeE - _ZN40_INTERNAL_561fb10c_4_k_cu_ecfece20_358654cuda3std3__45__cpo6cbeginE)
_ZN40_INTERNAL_561fb10c_4_k_cu_ecfece20_358654cuda3std3__45__cpo6cbeginE:
	.zero		1
	.type		_ZN40_INTERNAL_561fb10c_4_k_cu_ecfece20_358654cuda3std3__48in_placeE,@object
	.size		_ZN40_INTERNAL_561fb10c_4_k_cu_ecfece20_358654cuda3std3__48in_placeE,(_ZN40_INTERNAL_561fb10c_4_k_cu_ecfece20_358654cuda3std6ranges3__45__cpo9iter_moveE - _ZN40_INTERNAL_561fb10c_4_k_cu_ecfece20_358654cuda3std3__48in_placeE)
_ZN40_INTERNAL_561fb10c_4_k_cu_ecfece20_358654cuda3std3__48in_placeE:
	.zero		1
	.type		_ZN40_INTERNAL_561fb10c_4_k_cu_ecfece20_358654cuda3std6ranges3__45__cpo9iter_moveE,@object
	.size		_ZN40_INTERNAL_561fb10c_4_k_cu_ecfece20_358654cuda3std6ranges3__45__cpo9iter_moveE,(_ZN40_INTERNAL_561fb10c_4_k_cu_ecfece20_358654cuda3std3__45__cpo5beginE - _ZN40_INTERNAL_561fb10c_4_k_cu_ecfece20_358654cuda3std6ranges3__45__cpo9iter_moveE)
_ZN40_INTERNAL_561fb10c_4_k_cu_ecfece20_358654cuda3std6ranges3__45__cpo9iter_moveE:
	.zero		1
	.type		_ZN40_INTERNAL_561fb10c_4_k_cu_ecfece20_358654cuda3std3__45__cpo5beginE,@object
	.size		_ZN40_INTERNAL_561fb10c_4_k_cu_ecfece20_358654cuda3std3__45__cpo5beginE,(_ZN40_INTERNAL_561fb10c_4_k_cu_ecfece20_358654cuda3std3__442_GLOBAL__N__561fb10c_4_k_cu_ecfece20_358656ignoreE - _ZN40_INTERNAL_561fb10c_4_k_cu_ecfece20_358654cuda3std3__45__cpo5beginE)
_ZN40_INTERNAL_561fb10c_4_k_cu_ecfece20_358654cuda3std3__45__cpo5beginE:
	.zero		1
	.type		_ZN40_INTERNAL_561fb10c_4_k_cu_ecfece20_358654cuda3std3__442_GLOBAL__N__561fb10c_4_k_cu_ecfece20_358656ignoreE,@object
	.size		_ZN40_INTERNAL_561fb10c_4_k_cu_ecfece20_358654cuda3std3__442_GLOBAL__N__561fb10c_4_k_cu_ecfece20_358656ignoreE,(_ZN40_INTERNAL_561fb10c_4_k_cu_ecfece20_358654cute7productE - _ZN40_INTERNAL_561fb10c_4_k_cu_ecfece20_358654cuda3std3__442_GLOBAL__N__561fb10c_4_k_cu_ecfece20_358656ignoreE)
_ZN40_INTERNAL_561fb10c_4_k_cu_ecfece20_358654cuda3std3__442_GLOBAL__N__561fb10c_4_k_cu_ecfece20_358656ignoreE:
	.zero		1
	.type		_ZN40_INTERNAL_561fb10c_4_k_cu_ecfece20_358654cute7productE,@object
	.size		_ZN40_INTERNAL_561fb10c_4_k_cu_ecfece20_358654cute7productE,(_ZN40_INTERNAL_561fb10c_4_k_cu_ecfece20_358654cuda3std3__45__cpo3endE - _ZN40_INTERNAL_561fb10c_4_k_cu_ecfece20_358654cute7productE)
_ZN40_INTERNAL_561fb10c_4_k_cu_ecfece20_358654cute7productE:
	.zero		1
	.type		_ZN40_INTERNAL_561fb10c_4_k_cu_ecfece20_358654cuda3std3__45__cpo3endE,@object
	.size		_ZN40_INTERNAL_561fb10c_4_k_cu_ecfece20_358654cuda3std3__45__cpo3endE,(_ZN40_INTERNAL_561fb10c_4_k_cu_ecfece20_358654cuda3std3__419piecewise_constructE - _ZN40_INTERNAL_561fb10c_4_k_cu_ecfece20_358654cuda3std3__45__cpo3endE)
_ZN40_INTERNAL_561fb10c_4_k_cu_ecfece20_358654cuda3std3__45__cpo3endE:
	.zero		1
	.type		_ZN40_INTERNAL_561fb10c_4_k_cu_ecfece20_358654cuda3std3__419piecewise_constructE,@object
	.size		_ZN40_INTERNAL_561fb10c_4_k_cu_ecfece20_358654cuda3std3__419piecewise_constructE,(_ZN40_INTERNAL_561fb10c_4_k_cu_ecfece20_358654cuda3std3__45__cpo4cendE - _ZN40_INTERNAL_561fb10c_4_k_cu_ecfece20_358654cuda3std3__419piecewise_constructE)
_ZN40_INTERNAL_561fb10c_4_k_cu_ecfece20_358654cuda3std3__419piecewise_constructE:
	.zero		1
	.type		_ZN40_INTERNAL_561fb10c_4_k_cu_ecfece20_358654cuda3std3__45__cpo4cendE,@object
	.size		_ZN40_INTERNAL_561fb10c_4_k_cu_ecfece20_358654cuda3std3__45__cpo4cendE,(_ZN40_INTERNAL_561fb10c_4_k_cu_ecfece20_358654cuda3std6ranges3__45__cpo4swapE - _ZN40_INTERNAL_561fb10c_4_k_cu_ecfece20_358654cuda3std3__45__cpo4cendE)
_ZN40_INTERNAL_561fb10c_4_k_cu_ecfece20_358654cuda3std3__45__cpo4cendE:
	.zero		1
	.type		_ZN40_INTERNAL_561fb10c_4_k_cu_ecfece20_358654cuda3std6ranges3__45__cpo4swapE,@object
	.size		_ZN40_INTERNAL_561fb10c_4_k_cu_ecfece20_358654cuda3std6ranges3__45__cpo4swapE,(.L_9 - _ZN40_INTERNAL_561fb10c_4_k_cu_ecfece20_358654cuda3std6ranges3__45__cpo4swapE)
_ZN40_INTERNAL_561fb10c_4_k_cu_ecfece20_358654cuda3std6ranges3__45__cpo4swapE:
	.zero		1
.L_9:


//--------------------- .nv.constant0._ZN7cutlass13device_kernelINS_4gemm6kernel13GemmUniversalIN4cute5tupleIJiiiiEEENS1_10collective13CollectiveMmaINS1_49MainloopSm90TmaGmmaRmemAWarpSpecializedMixedInputILi6ENS5_IJNS4_1CILi1EEESB_SB_EEENS1_32KernelTmaWarpSpecializedPingpongEEENS5_IJNSA_ILi64EEENSA_ILi256EEESF_EEENS5_IJNS_12float_e4m3_tEEEENS5_IJlSB_lEEENS_10bfloat16_tESK_NS4_8TiledMMAINS4_8MMA_AtomIJNS4_4SM904GMMA28MMA_64x256x16_F32BF16BF16_RSILNSP_5MajorE0ELSR_0ELNSP_7ScaleInE1ELSS_1EEEEEENS4_6LayoutISC_NS5_IJNSA_ILi0EEESW_SW_EEEEENS5_IJNS4_10UnderscoreESZ_SZ_EEEEENS4_13SM90_TMA_LOADENS4_14ComposedLayoutINS4_7SwizzleILi2ELi4ELi3EEENS4_18smem_ptr_flag_bitsILi8EEENSV_INS5_IJNSA_ILi8EEESF_EEENS5_IJSF_SB_EEEEEEENS4_9Copy_AtomIJNS4_39AutoVectorizingCopyWithAssumedAlignmentILi128EEESI_EEENS4_8identityES12_NS13_INS14_ILi3ELi4ELi3EEENS16_ILi16EEES1B_EEvS1H_EENS_8epilogue10collective6detail29Sm90TmaWarpSpecializedAdapterINS1N_15DefaultEpilogueISI_SK_SK_NS1M_6thread17LinearCombinationISI_Li1EffLNS1R_9ScaleType4KindE0ELNS_15FloatRoundStyleE2ESI_EENS1_15EpilogueDefaultEEEEEvvEEEEvNT_6ParamsE --------------------------
	.section	.nv.constant0._ZN7cutlass13device_kernelINS_4gemm6kernel13GemmUniversalIN4cute5tupleIJiiiiEEENS1_10collective13CollectiveMmaINS1_49MainloopSm90TmaGmmaRmemAWarpSpecializedMixedInputILi6ENS5_IJNS4_1CILi1EEESB_SB_EEENS1_32KernelTmaWarpSpecializedPingpongEEENS5_IJNSA_ILi64EEENSA_ILi256EEESF_EEENS5_IJNS_12float_e4m3_tEEEENS5_IJlSB_lEEENS_10bfloat16_tESK_NS4_8TiledMMAINS4_8MMA_AtomIJNS4_4SM904GMMA28MMA_64x256x16_F32BF16BF16_RSILNSP_5MajorE0ELSR_0ELNSP_7ScaleInE1ELSS_1EEEEEENS4_6LayoutISC_NS5_IJNSA_ILi0EEESW_SW_EEEEENS5_IJNS4_10UnderscoreESZ_SZ_EEEEENS4_13SM90_TMA_LOADENS4_14ComposedLayoutINS4_7SwizzleILi2ELi4ELi3EEENS4_18smem_ptr_flag_bitsILi8EEENSV_INS5_IJNSA_ILi8EEESF_EEENS5_IJSF_SB_EEEEEEENS4_9Copy_AtomIJNS4_39AutoVectorizingCopyWithAssumedAlignmentILi128EEESI_EEENS4_8identityES12_NS13_INS14_ILi3ELi4ELi3EEENS16_ILi16EEES1B_EEvS1H_EENS_8epilogue10collective6detail29Sm90TmaWarpSpecializedAdapterINS1N_15DefaultEpilogueISI_SK_SK_NS1M_6thread17LinearCombinationISI_Li1EffLNS1R_9ScaleType4KindE0ELNS_15FloatRoundStyleE2ESI_EENS1_15EpilogueDefaultEEEEEvvEEEEvNT_6ParamsE,"a",@progbits
	.sectionflags	@""
	.align	4
.nv.constant0._ZN7cutlass13device_kernelINS_4gemm6kernel13GemmUniversalIN4cute5tupleIJiiiiEEENS1_10collective13CollectiveMmaINS1_49MainloopSm90TmaGmmaRmemAWarpSpecializedMixedInputILi6ENS5_IJNS4_1CILi1EEESB_SB_EEENS1_32KernelTmaWarpSpecializedPingpongEEENS5_IJNSA_ILi64EEENSA_ILi256EEESF_EEENS5_IJNS_12float_e4m3_tEEEENS5_IJlSB_lEEENS_10bfloat16_tESK_NS4_8TiledMMAINS4_8MMA_AtomIJNS4_4SM904GMMA28MMA_64x256x16_F32BF16BF16_RSILNSP_5MajorE0ELSR_0ELNSP_7ScaleInE1ELSS_1EEEEEENS4_6LayoutISC_NS5_IJNSA_ILi0EEESW_SW_EEEEENS5_IJNS4_10UnderscoreESZ_SZ_EEEEENS4_13SM90_TMA_LOADENS4_14ComposedLayoutINS4_7SwizzleILi2ELi4ELi3EEENS4_18smem_ptr_flag_bitsILi8EEENSV_INS5_IJNSA_ILi8EEESF_EEENS5_IJSF_SB_EEEEEEENS4_9Copy_AtomIJNS4_39AutoVectorizingCopyWithAssumedAlignmentILi128EEESI_EEENS4_8identityES12_NS13_INS14_ILi3ELi4ELi3EEENS16_ILi16EEES1B_EEvS1H_EENS_8epilogue10collective6detail29Sm90TmaWarpSpecializedAdapterINS1N_15DefaultEpilogueISI_SK_SK_NS1M_6thread17LinearCombinationISI_Li1EffLNS1R_9ScaleType4KindE0ELNS_15FloatRoundStyleE2ESI_EENS1_15EpilogueDefaultEEEEEvvEEEEvNT_6ParamsE:
	.zero		2176


//--------------------- SYMBOLS --------------------------

	.type		.nv.reservedSmem.offset0,@object
	.size		.nv.reservedSmem.offset0,0x4
	.type		__assertfail,@function
